//
// Generated by NVIDIA NVVM Compiler
//
// Compiler Build ID: CL-36424714
// Cuda compilation tools, release 13.0, V13.0.88
// Based on NVVM 20.0.0
//

.version 9.0
.target sm_100
.address_size 64

	// .globl	_Z10genes_calcPcPii
// _ZZ12count_step_2PiiE7tmpsums has been demoted

.visible .entry _Z10genes_calcPcPii(
	.param .u64 .ptr .align 1 _Z10genes_calcPcPii_param_0,
	.param .u64 .ptr .align 1 _Z10genes_calcPcPii_param_1,
	.param .u32 _Z10genes_calcPcPii_param_2
)
{
	.reg .pred 	%p<45>;
	.reg .b16 	%rs<76>;
	.reg .b32 	%r<70>;
	.reg .b64 	%rd<17>;

	ld.param.u64 	%rd9, [_Z10genes_calcPcPii_param_0];
	ld.param.u64 	%rd10, [_Z10genes_calcPcPii_param_1];
	ld.param.u32 	%r21, [_Z10genes_calcPcPii_param_2];
	cvta.to.global.u64 	%rd1, %rd10;
	cvta.to.global.u64 	%rd2, %rd9;
	mov.u32 	%r22, %nctaid.x;
	mov.u32 	%r23, %ntid.x;
	mul.lo.s32 	%r24, %r22, %r23;
	mov.u32 	%r25, %ctaid.x;
	mov.u32 	%r26, %tid.x;
	mad.lo.s32 	%r1, %r25, %r23, %r26;
	div.s32 	%r27, %r21, %r24;
	mul.lo.s32 	%r28, %r27, %r24;
	sub.s32 	%r29, %r21, %r28;
	setp.ne.s32 	%p1, %r29, 0;
	selp.u32 	%r30, 1, 0, %p1;
	add.s32 	%r2, %r27, %r30;
	mov.b32 	%r64, 0;
	mov.u32 	%r65, %r2;
$L__BB0_1:
	mov.u32 	%r4, %r65;
	mov.u32 	%r3, %r64;
	mad.lo.s32 	%r31, %r4, -1431655765, 715827882;
	setp.gt.u32 	%p2, %r31, 1431655764;
	add.s32 	%r65, %r4, 1;
	add.s32 	%r64, %r3, 1;
	@%p2 bra 	$L__BB0_1;
	mul.lo.s32 	%r69, %r4, %r1;
	add.s32 	%r8, %r69, %r4;
	setp.lt.s32 	%p3, %r4, 3;
	@%p3 bra 	$L__BB0_55;
	add.s32 	%r68, %r69, 2;
	mul.lo.s32 	%r32, %r1, %r2;
	add.s32 	%r10, %r69, 5;
	max.s32 	%r33, %r8, %r10;
	mad.lo.s32 	%r34, %r1, %r3, %r32;
	sub.s32 	%r35, %r33, %r34;
	add.s32 	%r36, %r35, -5;
	setp.ne.s32 	%p4, %r36, 0;
	selp.u32 	%r11, 1, 0, %p4;
	selp.s32 	%r37, -1, 0, %p4;
	add.s32 	%r38, %r36, %r37;
	mul.hi.u32 	%r39, %r38, -1431655765;
	shr.u32 	%r12, %r39, 1;
	and.b32  	%r40, %r12, 1;
	setp.eq.b32 	%p5, %r40, 1;
	xor.pred  	%p6, %p4, %p5;
	@%p6 bra 	$L__BB0_21;
	mul.hi.s32 	%r41, %r69, 1431655766;
	shr.u32 	%r42, %r41, 31;
	add.s32 	%r43, %r41, %r42;
	cvt.s64.s32 	%rd11, %r69;
	add.s64 	%rd3, %rd2, %rd11;
	ld.global.u8 	%rs67, [%rd3];
	setp.ne.s16 	%p7, %rs67, 65;
	mul.wide.s32 	%rd12, %r43, 4;
	add.s64 	%rd4, %rd1, %rd12;
	@%p7 bra 	$L__BB0_8;
	ld.global.u8 	%rs26, [%rd3+1];
	setp.ne.s16 	%p8, %rs26, 84;
	mov.b16 	%rs67, 65;
	@%p8 bra 	$L__BB0_8;
	ld.global.u8 	%rs28, [%rd3+2];
	setp.ne.s16 	%p9, %rs28, 71;
	@%p9 bra 	$L__BB0_8;
	mov.b32 	%r44, 1;
	st.global.u32 	[%rd4], %r44;
	ld.global.u8 	%rs67, [%rd3];
$L__BB0_8:
	and.b16  	%rs29, %rs67, 255;
	setp.ne.s16 	%p10, %rs29, 84;
	@%p10 bra 	$L__BB0_20;
	ld.global.u8 	%rs69, [%rd3+1];
	setp.ne.s16 	%p11, %rs69, 65;
	@%p11 bra 	$L__BB0_13;
	ld.global.u8 	%rs31, [%rd3+2];
	setp.ne.s16 	%p12, %rs31, 71;
	mov.b16 	%rs69, 65;
	@%p12 bra 	$L__BB0_13;
	mov.b32 	%r45, 2;
	st.global.u32 	[%rd4], %r45;
	ld.global.u8 	%rs32, [%rd3];
	setp.ne.s16 	%p13, %rs32, 84;
	@%p13 bra 	$L__BB0_20;
	ld.global.u8 	%rs69, [%rd3+1];
$L__BB0_13:
	and.b16  	%rs33, %rs69, 255;
	setp.ne.s16 	%p14, %rs33, 65;
	@%p14 bra 	$L__BB0_17;
	ld.global.u8 	%rs35, [%rd3+2];
	setp.ne.s16 	%p15, %rs35, 65;
	mov.b16 	%rs69, 65;
	@%p15 bra 	$L__BB0_17;
	mov.b32 	%r46, 2;
	st.global.u32 	[%rd4], %r46;
	ld.global.u8 	%rs36, [%rd3];
	setp.ne.s16 	%p16, %rs36, 84;
	@%p16 bra 	$L__BB0_20;
	ld.global.u8 	%rs69, [%rd3+1];
$L__BB0_17:
	and.b16  	%rs37, %rs69, 255;
	setp.ne.s16 	%p17, %rs37, 71;
	@%p17 bra 	$L__BB0_20;
	ld.global.u8 	%rs38, [%rd3+2];
	setp.ne.s16 	%p18, %rs38, 65;
	@%p18 bra 	$L__BB0_20;
	mov.b32 	%r47, 2;
	st.global.u32 	[%rd4], %r47;
$L__BB0_20:
	add.s32 	%r69, %r69, 3;
	mov.u32 	%r68, %r10;
$L__BB0_21:
	or.b32  	%r48, %r12, %r11;
	setp.eq.s32 	%p19, %r48, 0;
	@%p19 bra 	$L__BB0_55;
$L__BB0_22:
	mov.u32 	%r17, %r69;
	mul.hi.s32 	%r49, %r17, 1431655766;
	shr.u32 	%r50, %r49, 31;
	add.s32 	%r51, %r49, %r50;
	cvt.s64.s32 	%rd13, %r17;
	add.s64 	%rd5, %rd2, %rd13;
	ld.global.u8 	%rs70, [%rd5];
	setp.ne.s16 	%p20, %rs70, 65;
	cvt.s64.s32 	%rd14, %r68;
	add.s64 	%rd6, %rd2, %rd14;
	mul.wide.s32 	%rd15, %r51, 4;
	add.s64 	%rd7, %rd1, %rd15;
	@%p20 bra 	$L__BB0_26;
	ld.global.u8 	%rs40, [%rd5+1];
	setp.ne.s16 	%p21, %rs40, 84;
	mov.b16 	%rs70, 65;
	@%p21 bra 	$L__BB0_26;
	ld.global.u8 	%rs42, [%rd6];
	setp.ne.s16 	%p22, %rs42, 71;
	@%p22 bra 	$L__BB0_26;
	mov.b32 	%r52, 1;
	st.global.u32 	[%rd7], %r52;
	ld.global.u8 	%rs70, [%rd5];
$L__BB0_26:
	and.b16  	%rs43, %rs70, 255;
	setp.ne.s16 	%p23, %rs43, 84;
	@%p23 bra 	$L__BB0_38;
	ld.global.u8 	%rs72, [%rd5+1];
	setp.ne.s16 	%p24, %rs72, 65;
	@%p24 bra 	$L__BB0_31;
	ld.global.u8 	%rs45, [%rd6];
	setp.ne.s16 	%p25, %rs45, 71;
	mov.b16 	%rs72, 65;
	@%p25 bra 	$L__BB0_31;
	mov.b32 	%r53, 2;
	st.global.u32 	[%rd7], %r53;
	ld.global.u8 	%rs46, [%rd5];
	setp.ne.s16 	%p26, %rs46, 84;
	@%p26 bra 	$L__BB0_38;
	ld.global.u8 	%rs72, [%rd5+1];
$L__BB0_31:
	and.b16  	%rs47, %rs72, 255;
	setp.ne.s16 	%p27, %rs47, 65;
	@%p27 bra 	$L__BB0_35;
	ld.global.u8 	%rs49, [%rd6];
	setp.ne.s16 	%p28, %rs49, 65;
	mov.b16 	%rs72, 65;
	@%p28 bra 	$L__BB0_35;
	mov.b32 	%r54, 2;
	st.global.u32 	[%rd7], %r54;
	ld.global.u8 	%rs50, [%rd5];
	setp.ne.s16 	%p29, %rs50, 84;
	@%p29 bra 	$L__BB0_38;
	ld.global.u8 	%rs72, [%rd5+1];
$L__BB0_35:
	and.b16  	%rs51, %rs72, 255;
	setp.ne.s16 	%p30, %rs51, 71;
	@%p30 bra 	$L__BB0_38;
	ld.global.u8 	%rs52, [%rd6];
	setp.ne.s16 	%p31, %rs52, 65;
	@%p31 bra 	$L__BB0_38;
	mov.b32 	%r55, 2;
	st.global.u32 	[%rd7], %r55;
$L__BB0_38:
	add.s32 	%r56, %r17, 3;
	mul.hi.s32 	%r57, %r56, 1431655766;
	shr.u32 	%r58, %r57, 31;
	add.s32 	%r59, %r57, %r58;
	ld.global.u8 	%rs73, [%rd5+3];
	setp.ne.s16 	%p32, %rs73, 65;
	mul.wide.s32 	%rd16, %r59, 4;
	add.s64 	%rd8, %rd1, %rd16;
	@%p32 bra 	$L__BB0_42;
	ld.global.u8 	%rs54, [%rd5+4];
	setp.ne.s16 	%p33, %rs54, 84;
	mov.b16 	%rs73, 65;
	@%p33 bra 	$L__BB0_42;
	ld.global.u8 	%rs56, [%rd5+5];
	setp.ne.s16 	%p34, %rs56, 71;
	@%p34 bra 	$L__BB0_42;
	mov.b32 	%r60, 1;
	st.global.u32 	[%rd8], %r60;
	ld.global.u8 	%rs73, [%rd5+3];
$L__BB0_42:
	and.b16  	%rs57, %rs73, 255;
	setp.ne.s16 	%p35, %rs57, 84;
	@%p35 bra 	$L__BB0_54;
	ld.global.u8 	%rs75, [%rd5+4];
	setp.ne.s16 	%p36, %rs75, 65;
	@%p36 bra 	$L__BB0_47;
	ld.global.u8 	%rs59, [%rd5+5];
	setp.ne.s16 	%p37, %rs59, 71;
	mov.b16 	%rs75, 65;
	@%p37 bra 	$L__BB0_47;
	mov.b32 	%r61, 2;
	st.global.u32 	[%rd8], %r61;
	ld.global.u8 	%rs60, [%rd5+3];
	setp.ne.s16 	%p38, %rs60, 84;
	@%p38 bra 	$L__BB0_54;
	ld.global.u8 	%rs75, [%rd5+4];
$L__BB0_47:
	and.b16  	%rs61, %rs75, 255;
	setp.ne.s16 	%p39, %rs61, 65;
	@%p39 bra 	$L__BB0_51;
	ld.global.u8 	%rs63, [%rd5+5];
	setp.ne.s16 	%p40, %rs63, 65;
	mov.b16 	%rs75, 65;
	@%p40 bra 	$L__BB0_51;
	mov.b32 	%r62, 2;
	st.global.u32 	[%rd8], %r62;
	ld.global.u8 	%rs64, [%rd5+3];
	setp.ne.s16 	%p41, %rs64, 84;
	@%p41 bra 	$L__BB0_54;
	ld.global.u8 	%rs75, [%rd5+4];
$L__BB0_51:
	and.b16  	%rs65, %rs75, 255;
	setp.ne.s16 	%p42, %rs65, 71;
	@%p42 bra 	$L__BB0_54;
	ld.global.u8 	%rs66, [%rd5+5];
	setp.ne.s16 	%p43, %rs66, 65;
	@%p43 bra 	$L__BB0_54;
	mov.b32 	%r63, 2;
	st.global.u32 	[%rd8], %r63;
$L__BB0_54:
	add.s32 	%r69, %r17, 6;
	add.s32 	%r68, %r17, 8;
	setp.lt.s32 	%p44, %r68, %r8;
	@%p44 bra 	$L__BB0_22;
$L__BB0_55:
	ret;

}
	// .globl	_Z12count_step_2Pii
.visible .entry _Z12count_step_2Pii(
	.param .u64 .ptr .align 1 _Z12count_step_2Pii_param_0,
	.param .u32 _Z12count_step_2Pii_param_1
)
{
	.reg .pred 	%p<5>;
	.reg .b32 	%r<206>;
	.reg .b64 	%rd<5>;
	// demoted variable
	.shared .align 4 .b8 _ZZ12count_step_2PiiE7tmpsums[1024];
	ld.param.u64 	%rd2, [_Z12count_step_2Pii_param_0];
	ld.param.u32 	%r12, [_Z12count_step_2Pii_param_1];
	cvta.to.global.u64 	%rd1, %rd2;
	mov.u32 	%r13, %ctaid.x;
	mov.u32 	%r1, %ntid.x;
	mov.u32 	%r2, %tid.x;
	mad.lo.s32 	%r14, %r13, %r1, %r2;
	mul.lo.s32 	%r15, %r14, %r12;
	shl.b32 	%r16, %r15, 6;
	mul.wide.s32 	%rd3, %r16, 4;
	add.s64 	%rd4, %rd1, %rd3;
	ld.global.u32 	%r17, [%rd4];
	shl.b32 	%r18, %r2, 8;
	mov.u32 	%r19, _ZZ12count_step_2PiiE7tmpsums;
	add.s32 	%r20, %r19, %r18;
	st.shared.u32 	[%r20], %r17;
	ld.global.u32 	%r21, [%rd4+4];
	st.shared.u32 	[%r20+4], %r21;
	ld.global.u32 	%r22, [%rd4+8];
	st.shared.u32 	[%r20+8], %r22;
	ld.global.u32 	%r23, [%rd4+12];
	st.shared.u32 	[%r20+12], %r23;
	ld.global.u32 	%r24, [%rd4+16];
	st.shared.u32 	[%r20+16], %r24;
	ld.global.u32 	%r25, [%rd4+20];
	st.shared.u32 	[%r20+20], %r25;
	ld.global.u32 	%r26, [%rd4+24];
	st.shared.u32 	[%r20+24], %r26;
	ld.global.u32 	%r27, [%rd4+28];
	st.shared.u32 	[%r20+28], %r27;
	ld.global.u32 	%r28, [%rd4+32];
	st.shared.u32 	[%r20+32], %r28;
	ld.global.u32 	%r29, [%rd4+36];
	st.shared.u32 	[%r20+36], %r29;
	ld.global.u32 	%r30, [%rd4+40];
	st.shared.u32 	[%r20+40], %r30;
	ld.global.u32 	%r31, [%rd4+44];
	st.shared.u32 	[%r20+44], %r31;
	ld.global.u32 	%r32, [%rd4+48];
	st.shared.u32 	[%r20+48], %r32;
	ld.global.u32 	%r33, [%rd4+52];
	st.shared.u32 	[%r20+52], %r33;
	ld.global.u32 	%r34, [%rd4+56];
	st.shared.u32 	[%r20+56], %r34;
	ld.global.u32 	%r35, [%rd4+60];
	st.shared.u32 	[%r20+60], %r35;
	ld.global.u32 	%r36, [%rd4+64];
	st.shared.u32 	[%r20+64], %r36;
	ld.global.u32 	%r37, [%rd4+68];
	st.shared.u32 	[%r20+68], %r37;
	ld.global.u32 	%r38, [%rd4+72];
	st.shared.u32 	[%r20+72], %r38;
	ld.global.u32 	%r39, [%rd4+76];
	st.shared.u32 	[%r20+76], %r39;
	ld.global.u32 	%r40, [%rd4+80];
	st.shared.u32 	[%r20+80], %r40;
	ld.global.u32 	%r41, [%rd4+84];
	st.shared.u32 	[%r20+84], %r41;
	ld.global.u32 	%r42, [%rd4+88];
	st.shared.u32 	[%r20+88], %r42;
	ld.global.u32 	%r43, [%rd4+92];
	st.shared.u32 	[%r20+92], %r43;
	ld.global.u32 	%r44, [%rd4+96];
	st.shared.u32 	[%r20+96], %r44;
	ld.global.u32 	%r45, [%rd4+100];
	st.shared.u32 	[%r20+100], %r45;
	ld.global.u32 	%r46, [%rd4+104];
	st.shared.u32 	[%r20+104], %r46;
	ld.global.u32 	%r47, [%rd4+108];
	st.shared.u32 	[%r20+108], %r47;
	ld.global.u32 	%r48, [%rd4+112];
	st.shared.u32 	[%r20+112], %r48;
	ld.global.u32 	%r49, [%rd4+116];
	st.shared.u32 	[%r20+116], %r49;
	ld.global.u32 	%r50, [%rd4+120];
	st.shared.u32 	[%r20+120], %r50;
	ld.global.u32 	%r51, [%rd4+124];
	st.shared.u32 	[%r20+124], %r51;
	ld.global.u32 	%r52, [%rd4+128];
	st.shared.u32 	[%r20+128], %r52;
	ld.global.u32 	%r53, [%rd4+132];
	st.shared.u32 	[%r20+132], %r53;
	ld.global.u32 	%r54, [%rd4+136];
	st.shared.u32 	[%r20+136], %r54;
	ld.global.u32 	%r55, [%rd4+140];
	st.shared.u32 	[%r20+140], %r55;
	ld.global.u32 	%r56, [%rd4+144];
	st.shared.u32 	[%r20+144], %r56;
	ld.global.u32 	%r57, [%rd4+148];
	st.shared.u32 	[%r20+148], %r57;
	ld.global.u32 	%r58, [%rd4+152];
	st.shared.u32 	[%r20+152], %r58;
	ld.global.u32 	%r59, [%rd4+156];
	st.shared.u32 	[%r20+156], %r59;
	ld.global.u32 	%r60, [%rd4+160];
	st.shared.u32 	[%r20+160], %r60;
	ld.global.u32 	%r61, [%rd4+164];
	st.shared.u32 	[%r20+164], %r61;
	ld.global.u32 	%r62, [%rd4+168];
	st.shared.u32 	[%r20+168], %r62;
	ld.global.u32 	%r63, [%rd4+172];
	st.shared.u32 	[%r20+172], %r63;
	ld.global.u32 	%r64, [%rd4+176];
	st.shared.u32 	[%r20+176], %r64;
	ld.global.u32 	%r65, [%rd4+180];
	st.shared.u32 	[%r20+180], %r65;
	ld.global.u32 	%r66, [%rd4+184];
	st.shared.u32 	[%r20+184], %r66;
	ld.global.u32 	%r67, [%rd4+188];
	st.shared.u32 	[%r20+188], %r67;
	ld.global.u32 	%r68, [%rd4+192];
	st.shared.u32 	[%r20+192], %r68;
	ld.global.u32 	%r69, [%rd4+196];
	st.shared.u32 	[%r20+196], %r69;
	ld.global.u32 	%r70, [%rd4+200];
	st.shared.u32 	[%r20+200], %r70;
	ld.global.u32 	%r71, [%rd4+204];
	st.shared.u32 	[%r20+204], %r71;
	ld.global.u32 	%r72, [%rd4+208];
	st.shared.u32 	[%r20+208], %r72;
	ld.global.u32 	%r73, [%rd4+212];
	st.shared.u32 	[%r20+212], %r73;
	ld.global.u32 	%r74, [%rd4+216];
	st.shared.u32 	[%r20+216], %r74;
	ld.global.u32 	%r75, [%rd4+220];
	st.shared.u32 	[%r20+220], %r75;
	ld.global.u32 	%r76, [%rd4+224];
	st.shared.u32 	[%r20+224], %r76;
	ld.global.u32 	%r77, [%rd4+228];
	st.shared.u32 	[%r20+228], %r77;
	ld.global.u32 	%r78, [%rd4+232];
	st.shared.u32 	[%r20+232], %r78;
	ld.global.u32 	%r79, [%rd4+236];
	st.shared.u32 	[%r20+236], %r79;
	ld.global.u32 	%r80, [%rd4+240];
	st.shared.u32 	[%r20+240], %r80;
	ld.global.u32 	%r81, [%rd4+244];
	st.shared.u32 	[%r20+244], %r81;
	ld.global.u32 	%r82, [%rd4+248];
	st.shared.u32 	[%r20+248], %r82;
	ld.global.u32 	%r83, [%rd4+252];
	st.shared.u32 	[%r20+252], %r83;
	bar.sync 	0;
	setp.lt.u32 	%p1, %r1, 2;
	@%p1 bra 	$L__BB1_6;
	add.s32 	%r3, %r20, 60;
	mov.b32 	%r203, 1;
$L__BB1_2:
	add.s32 	%r87, %r203, %r2;
	setp.ge.u32 	%p2, %r87, %r1;
	@%p2 bra 	$L__BB1_5;
	shl.b32 	%r89, %r203, 8;
	add.s32 	%r6, %r20, %r89;
	mov.b32 	%r205, 32;
	mov.u32 	%r204, %r3;
$L__BB1_4:
	ld.shared.u32 	%r90, [%r204+-60];
	add.s32 	%r91, %r6, %r205;
	ld.shared.u32 	%r92, [%r91+-32];
	add.s32 	%r93, %r92, %r90;
	st.shared.u32 	[%r204+-60], %r93;
	ld.shared.u32 	%r94, [%r204+-56];
	ld.shared.u32 	%r95, [%r91+-28];
	add.s32 	%r96, %r95, %r94;
	st.shared.u32 	[%r204+-56], %r96;
	ld.shared.u32 	%r97, [%r204+-52];
	ld.shared.u32 	%r98, [%r91+-24];
	add.s32 	%r99, %r98, %r97;
	st.shared.u32 	[%r204+-52], %r99;
	ld.shared.u32 	%r100, [%r204+-48];
	ld.shared.u32 	%r101, [%r91+-20];
	add.s32 	%r102, %r101, %r100;
	st.shared.u32 	[%r204+-48], %r102;
	ld.shared.u32 	%r103, [%r204+-44];
	ld.shared.u32 	%r104, [%r91+-16];
	add.s32 	%r105, %r104, %r103;
	st.shared.u32 	[%r204+-44], %r105;
	ld.shared.u32 	%r106, [%r204+-40];
	ld.shared.u32 	%r107, [%r91+-12];
	add.s32 	%r108, %r107, %r106;
	st.shared.u32 	[%r204+-40], %r108;
	ld.shared.u32 	%r109, [%r204+-36];
	ld.shared.u32 	%r110, [%r91+-8];
	add.s32 	%r111, %r110, %r109;
	st.shared.u32 	[%r204+-36], %r111;
	ld.shared.u32 	%r112, [%r204+-32];
	ld.shared.u32 	%r113, [%r91+-4];
	add.s32 	%r114, %r113, %r112;
	st.shared.u32 	[%r204+-32], %r114;
	ld.shared.u32 	%r115, [%r204+-28];
	ld.shared.u32 	%r116, [%r91];
	add.s32 	%r117, %r116, %r115;
	st.shared.u32 	[%r204+-28], %r117;
	ld.shared.u32 	%r118, [%r204+-24];
	ld.shared.u32 	%r119, [%r91+4];
	add.s32 	%r120, %r119, %r118;
	st.shared.u32 	[%r204+-24], %r120;
	ld.shared.u32 	%r121, [%r204+-20];
	ld.shared.u32 	%r122, [%r91+8];
	add.s32 	%r123, %r122, %r121;
	st.shared.u32 	[%r204+-20], %r123;
	ld.shared.u32 	%r124, [%r204+-16];
	ld.shared.u32 	%r125, [%r91+12];
	add.s32 	%r126, %r125, %r124;
	st.shared.u32 	[%r204+-16], %r126;
	ld.shared.u32 	%r127, [%r204+-12];
	ld.shared.u32 	%r128, [%r91+16];
	add.s32 	%r129, %r128, %r127;
	st.shared.u32 	[%r204+-12], %r129;
	ld.shared.u32 	%r130, [%r204+-8];
	ld.shared.u32 	%r131, [%r91+20];
	add.s32 	%r132, %r131, %r130;
	st.shared.u32 	[%r204+-8], %r132;
	ld.shared.u32 	%r133, [%r204+-4];
	ld.shared.u32 	%r134, [%r91+24];
	add.s32 	%r135, %r134, %r133;
	st.shared.u32 	[%r204+-4], %r135;
	ld.shared.u32 	%r136, [%r204];
	ld.shared.u32 	%r137, [%r91+28];
	add.s32 	%r138, %r137, %r136;
	st.shared.u32 	[%r204], %r138;
	add.s32 	%r205, %r205, 64;
	add.s32 	%r204, %r204, 64;
	setp.ne.s32 	%p3, %r205, 288;
	@%p3 bra 	$L__BB1_4;
$L__BB1_5:
	bar.sync 	0;
	shl.b32 	%r203, %r203, 1;
	setp.lt.u32 	%p4, %r203, %r1;
	@%p4 bra 	$L__BB1_2;
$L__BB1_6:
	ld.shared.u32 	%r139, [_ZZ12count_step_2PiiE7tmpsums];
	st.global.u32 	[%rd1], %r139;
	ld.shared.u32 	%r140, [_ZZ12count_step_2PiiE7tmpsums+4];
	st.global.u32 	[%rd1+4], %r140;
	ld.shared.u32 	%r141, [_ZZ12count_step_2PiiE7tmpsums+8];
	st.global.u32 	[%rd1+8], %r141;
	ld.shared.u32 	%r142, [_ZZ12count_step_2PiiE7tmpsums+12];
	st.global.u32 	[%rd1+12], %r142;
	ld.shared.u32 	%r143, [_ZZ12count_step_2PiiE7tmpsums+16];
	st.global.u32 	[%rd1+16], %r143;
	ld.shared.u32 	%r144, [_ZZ12count_step_2PiiE7tmpsums+20];
	st.global.u32 	[%rd1+20], %r144;
	ld.shared.u32 	%r145, [_ZZ12count_step_2PiiE7tmpsums+24];
	st.global.u32 	[%rd1+24], %r145;
	ld.shared.u32 	%r146, [_ZZ12count_step_2PiiE7tmpsums+28];
	st.global.u32 	[%rd1+28], %r146;
	ld.shared.u32 	%r147, [_ZZ12count_step_2PiiE7tmpsums+32];
	st.global.u32 	[%rd1+32], %r147;
	ld.shared.u32 	%r148, [_ZZ12count_step_2PiiE7tmpsums+36];
	st.global.u32 	[%rd1+36], %r148;
	ld.shared.u32 	%r149, [_ZZ12count_step_2PiiE7tmpsums+40];
	st.global.u32 	[%rd1+40], %r149;
	ld.shared.u32 	%r150, [_ZZ12count_step_2PiiE7tmpsums+44];
	st.global.u32 	[%rd1+44], %r150;
	ld.shared.u32 	%r151, [_ZZ12count_step_2PiiE7tmpsums+48];
	st.global.u32 	[%rd1+48], %r151;
	ld.shared.u32 	%r152, [_ZZ12count_step_2PiiE7tmpsums+52];
	st.global.u32 	[%rd1+52], %r152;
	ld.shared.u32 	%r153, [_ZZ12count_step_2PiiE7tmpsums+56];
	st.global.u32 	[%rd1+56], %r153;
	ld.shared.u32 	%r154, [_ZZ12count_step_2PiiE7tmpsums+60];
	st.global.u32 	[%rd1+60], %r154;
	ld.shared.u32 	%r155, [_ZZ12count_step_2PiiE7tmpsums+64];
	st.global.u32 	[%rd1+64], %r155;
	ld.shared.u32 	%r156, [_ZZ12count_step_2PiiE7tmpsums+68];
	st.global.u32 	[%rd1+68], %r156;
	ld.shared.u32 	%r157, [_ZZ12count_step_2PiiE7tmpsums+72];
	st.global.u32 	[%rd1+72], %r157;
	ld.shared.u32 	%r158, [_ZZ12count_step_2PiiE7tmpsums+76];
	st.global.u32 	[%rd1+76], %r158;
	ld.shared.u32 	%r159, [_ZZ12count_step_2PiiE7tmpsums+80];
	st.global.u32 	[%rd1+80], %r159;
	ld.shared.u32 	%r160, [_ZZ12count_step_2PiiE7tmpsums+84];
	st.global.u32 	[%rd1+84], %r160;
	ld.shared.u32 	%r161, [_ZZ12count_step_2PiiE7tmpsums+88];
	st.global.u32 	[%rd1+88], %r161;
	ld.shared.u32 	%r162, [_ZZ12count_step_2PiiE7tmpsums+92];
	st.global.u32 	[%rd1+92], %r162;
	ld.shared.u32 	%r163, [_ZZ12count_step_2PiiE7tmpsums+96];
	st.global.u32 	[%rd1+96], %r163;
	ld.shared.u32 	%r164, [_ZZ12count_step_2PiiE7tmpsums+100];
	st.global.u32 	[%rd1+100], %r164;
	ld.shared.u32 	%r165, [_ZZ12count_step_2PiiE7tmpsums+104];
	st.global.u32 	[%rd1+104], %r165;
	ld.shared.u32 	%r166, [_ZZ12count_step_2PiiE7tmpsums+108];
	st.global.u32 	[%rd1+108], %r166;
	ld.shared.u32 	%r167, [_ZZ12count_step_2PiiE7tmpsums+112];
	st.global.u32 	[%rd1+112], %r167;
	ld.shared.u32 	%r168, [_ZZ12count_step_2PiiE7tmpsums+116];
	st.global.u32 	[%rd1+116], %r168;
	ld.shared.u32 	%r169, [_ZZ12count_step_2PiiE7tmpsums+120];
	st.global.u32 	[%rd1+120], %r169;
	ld.shared.u32 	%r170, [_ZZ12count_step_2PiiE7tmpsums+124];
	st.global.u32 	[%rd1+124], %r170;
	ld.shared.u32 	%r171, [_ZZ12count_step_2PiiE7tmpsums+128];
	st.global.u32 	[%rd1+128], %r171;
	ld.shared.u32 	%r172, [_ZZ12count_step_2PiiE7tmpsums+132];
	st.global.u32 	[%rd1+132], %r172;
	ld.shared.u32 	%r173, [_ZZ12count_step_2PiiE7tmpsums+136];
	st.global.u32 	[%rd1+136], %r173;
	ld.shared.u32 	%r174, [_ZZ12count_step_2PiiE7tmpsums+140];
	st.global.u32 	[%rd1+140], %r174;
	ld.shared.u32 	%r175, [_ZZ12count_step_2PiiE7tmpsums+144];
	st.global.u32 	[%rd1+144], %r175;
	ld.shared.u32 	%r176, [_ZZ12count_step_2PiiE7tmpsums+148];
	st.global.u32 	[%rd1+148], %r176;
	ld.shared.u32 	%r177, [_ZZ12count_step_2PiiE7tmpsums+152];
	st.global.u32 	[%rd1+152], %r177;
	ld.shared.u32 	%r178, [_ZZ12count_step_2PiiE7tmpsums+156];
	st.global.u32 	[%rd1+156], %r178;
	ld.shared.u32 	%r179, [_ZZ12count_step_2PiiE7tmpsums+160];
	st.global.u32 	[%rd1+160], %r179;
	ld.shared.u32 	%r180, [_ZZ12count_step_2PiiE7tmpsums+164];
	st.global.u32 	[%rd1+164], %r180;
	ld.shared.u32 	%r181, [_ZZ12count_step_2PiiE7tmpsums+168];
	st.global.u32 	[%rd1+168], %r181;
	ld.shared.u32 	%r182, [_ZZ12count_step_2PiiE7tmpsums+172];
	st.global.u32 	[%rd1+172], %r182;
	ld.shared.u32 	%r183, [_ZZ12count_step_2PiiE7tmpsums+176];
	st.global.u32 	[%rd1+176], %r183;
	ld.shared.u32 	%r184, [_ZZ12count_step_2PiiE7tmpsums+180];
	st.global.u32 	[%rd1+180], %r184;
	ld.shared.u32 	%r185, [_ZZ12count_step_2PiiE7tmpsums+184];
	st.global.u32 	[%rd1+184], %r185;
	ld.shared.u32 	%r186, [_ZZ12count_step_2PiiE7tmpsums+188];
	st.global.u32 	[%rd1+188], %r186;
	ld.shared.u32 	%r187, [_ZZ12count_step_2PiiE7tmpsums+192];
	st.global.u32 	[%rd1+192], %r187;
	ld.shared.u32 	%r188, [_ZZ12count_step_2PiiE7tmpsums+196];
	st.global.u32 	[%rd1+196], %r188;
	ld.shared.u32 	%r189, [_ZZ12count_step_2PiiE7tmpsums+200];
	st.global.u32 	[%rd1+200], %r189;
	ld.shared.u32 	%r190, [_ZZ12count_step_2PiiE7tmpsums+204];
	st.global.u32 	[%rd1+204], %r190;
	ld.shared.u32 	%r191, [_ZZ12count_step_2PiiE7tmpsums+208];
	st.global.u32 	[%rd1+208], %r191;
	ld.shared.u32 	%r192, [_ZZ12count_step_2PiiE7tmpsums+212];
	st.global.u32 	[%rd1+212], %r192;
	ld.shared.u32 	%r193, [_ZZ12count_step_2PiiE7tmpsums+216];
	st.global.u32 	[%rd1+216], %r193;
	ld.shared.u32 	%r194, [_ZZ12count_step_2PiiE7tmpsums+220];
	st.global.u32 	[%rd1+220], %r194;
	ld.shared.u32 	%r195, [_ZZ12count_step_2PiiE7tmpsums+224];
	st.global.u32 	[%rd1+224], %r195;
	ld.shared.u32 	%r196, [_ZZ12count_step_2PiiE7tmpsums+228];
	st.global.u32 	[%rd1+228], %r196;
	ld.shared.u32 	%r197, [_ZZ12count_step_2PiiE7tmpsums+232];
	st.global.u32 	[%rd1+232], %r197;
	ld.shared.u32 	%r198, [_ZZ12count_step_2PiiE7tmpsums+236];
	st.global.u32 	[%rd1+236], %r198;
	ld.shared.u32 	%r199, [_ZZ12count_step_2PiiE7tmpsums+240];
	st.global.u32 	[%rd1+240], %r199;
	ld.shared.u32 	%r200, [_ZZ12count_step_2PiiE7tmpsums+244];
	st.global.u32 	[%rd1+244], %r200;
	ld.shared.u32 	%r201, [_ZZ12count_step_2PiiE7tmpsums+248];
	st.global.u32 	[%rd1+248], %r201;
	ld.shared.u32 	%r202, [_ZZ12count_step_2PiiE7tmpsums+252];
	st.global.u32 	[%rd1+252], %r202;
	ret;

}


// ===== COMPILED SASS (sm_100) =====

	.target	sm_100

	.elftype	@"ET_EXEC"


//--------------------- .note.nv.tkinfo           --------------------------
	.section	.note.nv.tkinfo,"",@"SHT_NOTE"
	.sectionflags	@"SHF_NOTE_NV_TKINFO"
	.tkinfo
        /*0018*/ 	.word	0x00000002
        /*0030*/ 	.string	""
        /*0030*/ 	.string	"ptxas"
        /*0030*/ 	.string	"Cuda compilation tools, release 13.0, V13.0.88"
        /*0030*/ 	.string	"Build cuda_13.0.r13.0/compiler.36424714_0"
        /*0030*/ 	.string	"-arch sm_100 -m 64 "



//--------------------- .note.nv.cuinfo           --------------------------
	.section	.note.nv.cuinfo,"",@"SHT_NOTE"
	.sectionflags	@"SHF_NOTE_NV_CUINFO"
        /*0018*/ 	.short	0x0002
        /*001a*/ 	.short	0x0064
        /*001c*/ 	.short	0x0082
	.zero		2


//--------------------- .nv.info                  --------------------------
	.section	.nv.info,"",@"SHT_CUDA_INFO"
	.align	4


	//----- nvinfo : EIATTR_REGCOUNT
	.align		4
        /*0000*/ 	.byte	0x04, 0x2f
        /*0002*/ 	.short	(.L_1 - .L_0)
	.align		4
.L_0:
        /*0004*/ 	.word	index@(_Z10genes_calcPcPii)
        /*0008*/ 	.word	0x00000010


	//----- nvinfo : EIATTR_FRAME_SIZE
	.align		4
.L_1:
        /*000c*/ 	.byte	0x04, 0x11
        /*000e*/ 	.short	(.L_3 - .L_2)
	.align		4
.L_2:
        /*0010*/ 	.word	index@(_Z10genes_calcPcPii)
        /*0014*/ 	.word	0x00000000


	//----- nvinfo : EIATTR_REGCOUNT
	.align		4
.L_3:
        /*0018*/ 	.byte	0x04, 0x2f
        /*001a*/ 	.short	(.L_5 - .L_4)
	.align		4
.L_4:
        /*001c*/ 	.word	index@(_Z12count_step_2Pii)
        /*0020*/ 	.word	0x0000001e


	//----- nvinfo : EIATTR_FRAME_SIZE
	.align		4
.L_5:
        /*0024*/ 	.byte	0x04, 0x11
        /*0026*/ 	.short	(.L_7 - .L_6)
	.align		4
.L_6:
        /*0028*/ 	.word	index@(_Z12count_step_2Pii)
        /*002c*/ 	.word	0x00000000


	//----- nvinfo : EIATTR_MIN_STACK_SIZE
	.align		4
.L_7:
        /*0030*/ 	.byte	0x04, 0x12
        /*0032*/ 	.short	(.L_9 - .L_8)
	.align		4
.L_8:
        /*0034*/ 	.word	index@(_Z12count_step_2Pii)
        /*0038*/ 	.word	0x00000000


	//----- nvinfo : EIATTR_MIN_STACK_SIZE
	.align		4
.L_9:
        /*003c*/ 	.byte	0x04, 0x12
        /*003e*/ 	.short	(.L_11 - .L_10)
	.align		4
.L_10:
        /*0040*/ 	.word	index@(_Z10genes_calcPcPii)
        /*0044*/ 	.word	0x00000000
.L_11:


//--------------------- .nv.compat                --------------------------
	.section	.nv.compat,"",@"SHT_CUDA_COMPAT_INFO"
	.align	4
        /*0000*/ 	.byte	0x02, 0x09, 0x00, 0x00, 0x02, 0x02, 0x01, 0x00, 0x02, 0x05, 0x05, 0x00, 0x03, 0x07, 0x01, 0x01
        /*0010*/ 	.byte	0x02, 0x03, 0x00, 0x00, 0x02, 0x06, 0x01, 0x00, 0x04, 0x0b, 0x08, 0x00, 0x09, 0x00, 0x00, 0x00
        /*0020*/ 	.byte	0x00, 0x00, 0x00, 0x00


//--------------------- .nv.info._Z12count_step_2Pii --------------------------
	.section	.nv.info._Z12count_step_2Pii,"",@"SHT_CUDA_INFO"
	.sectionflags	@""
	.align	4


	//----- nvinfo : EIATTR_CUDA_API_VERSION
	.align		4
        /*0000*/ 	.byte	0x04, 0x37
        /*0002*/ 	.short	(.L_13 - .L_12)
.L_12:
        /*0004*/ 	.word	0x00000082


	//----- nvinfo : EIATTR_KPARAM_INFO
	.align		4
.L_13:
        /*0008*/ 	.byte	0x04, 0x17
        /*000a*/ 	.short	(.L_15 - .L_14)
.L_14:
        /*000c*/ 	.word	0x00000000
        /*0010*/ 	.short	0x0001
        /*0012*/ 	.short	0x0008
        /*0014*/ 	.byte	0x00, 0xf0, 0x11, 0x00


	//----- nvinfo : EIATTR_KPARAM_INFO
	.align		4
.L_15:
        /*0018*/ 	.byte	0x04, 0x17
        /*001a*/ 	.short	(.L_17 - .L_16)
.L_16:
        /*001c*/ 	.word	0x00000000
        /*0020*/ 	.short	0x0000
        /*0022*/ 	.short	0x0000
        /*0024*/ 	.byte	0x00, 0xf5, 0x21, 0x00


	//----- nvinfo : EIATTR_SPARSE_MMA_MASK
	.align		4
.L_17:
        /*0028*/ 	.byte	0x03, 0x50
        /*002a*/ 	.short	0x0000


	//----- nvinfo : EIATTR_MAXREG_COUNT
	.align		4
        /*002c*/ 	.byte	0x03, 0x1b
        /*002e*/ 	.short	0x00ff


	//----- nvinfo : EIATTR_NUM_BARRIERS
	.align		4
        /*0030*/ 	.byte	0x02, 0x4c
        /*0032*/ 	.byte	0x01
	.zero		1


	//----- nvinfo : EIATTR_MERCURY_ISA_VERSION
	.align		4
        /*0034*/ 	.byte	0x03, 0x5f
        /*0036*/ 	.short	0x0101


	//----- nvinfo : EIATTR_VRC_CTA_INIT_COUNT
	.align		4
        /*0038*/ 	.byte	0x02, 0x4a
	.zero		1
	.zero		1


	//----- nvinfo : EIATTR_EXIT_INSTR_OFFSETS
	.align		4
        /*003c*/ 	.byte	0x04, 0x1c
        /*003e*/ 	.short	(.L_19 - .L_18)


	//   ....[0]....
.L_18:
        /*0040*/ 	.word	0x00001080


	//----- nvinfo : EIATTR_CRS_STACK_SIZE
	.align		4
.L_19:
        /*0044*/ 	.byte	0x04, 0x1e
        /*0046*/ 	.short	(.L_21 - .L_20)
.L_20:
        /*0048*/ 	.word	0x00000000


	//----- nvinfo : EIATTR_CBANK_PARAM_SIZE
	.align		4
.L_21:
        /*004c*/ 	.byte	0x03, 0x19
        /*004e*/ 	.short	0x000c


	//----- nvinfo : EIATTR_PARAM_CBANK
	.align		4
        /*0050*/ 	.byte	0x04, 0x0a
        /*0052*/ 	.short	(.L_23 - .L_22)
	.align		4
.L_22:
        /*0054*/ 	.word	index@(.nv.constant0._Z12count_step_2Pii)
        /*0058*/ 	.short	0x0380
        /*005a*/ 	.short	0x000c


	//----- nvinfo : EIATTR_SW_WAR
	.align		4
.L_23:
        /*005c*/ 	.byte	0x04, 0x36
        /*005e*/ 	.short	(.L_25 - .L_24)
.L_24:
        /*0060*/ 	.word	0x00000008
.L_25:


//--------------------- .nv.info._Z10genes_calcPcPii --------------------------
	.section	.nv.info._Z10genes_calcPcPii,"",@"SHT_CUDA_INFO"
	.sectionflags	@""
	.align	4


	//----- nvinfo : EIATTR_CUDA_API_VERSION
	.align		4
        /*0000*/ 	.byte	0x04, 0x37
        /*0002*/ 	.short	(.L_27 - .L_26)
.L_26:
        /*0004*/ 	.word	0x00000082


	//----- nvinfo : EIATTR_KPARAM_INFO
	.align		4
.L_27:
        /*0008*/ 	.byte	0x04, 0x17
        /*000a*/ 	.short	(.L_29 - .L_28)
.L_28:
        /*000c*/ 	.word	0x00000000
        /*0010*/ 	.short	0x0002
        /*0012*/ 	.short	0x0010
        /*0014*/ 	.byte	0x00, 0xf0, 0x11, 0x00


	//----- nvinfo : EIATTR_KPARAM_INFO
	.align		4
.L_29:
        /*0018*/ 	.byte	0x04, 0x17
        /*001a*/ 	.short	(.L_31 - .L_30)
.L_30:
        /*001c*/ 	.word	0x00000000
        /*0020*/ 	.short	0x0001
        /*0022*/ 	.short	0x0008
        /*0024*/ 	.byte	0x00, 0xf5, 0x21, 0x00


	//----- nvinfo : EIATTR_KPARAM_INFO
	.align		4
.L_31:
        /*0028*/ 	.byte	0x04, 0x17
        /*002a*/ 	.short	(.L_33 - .L_32)
.L_32:
        /*002c*/ 	.word	0x00000000
        /*0030*/ 	.short	0x0000
        /*0032*/ 	.short	0x0000
        /*0034*/ 	.byte	0x00, 0xf5, 0x21, 0x00


	//----- nvinfo : EIATTR_SPARSE_MMA_MASK
	.align		4
.L_33:
        /*0038*/ 	.byte	0x03, 0x50
        /*003a*/ 	.short	0x0000


	//----- nvinfo : EIATTR_MAXREG_COUNT
	.align		4
        /*003c*/ 	.byte	0x03, 0x1b
        /*003e*/ 	.short	0x00ff


	//----- nvinfo : EIATTR_MERCURY_ISA_VERSION
	.align		4
        /*0040*/ 	.byte	0x03, 0x5f
        /*0042*/ 	.short	0x0101


	//----- nvinfo : EIATTR_VRC_CTA_INIT_COUNT
	.align		4
        /*0044*/ 	.byte	0x02, 0x4a
	.zero		1
	.zero		1


	//----- nvinfo : EIATTR_EXIT_INSTR_OFFSETS
	.align		4
        /*0048*/ 	.byte	0x04, 0x1c
        /*004a*/ 	.short	(.L_35 - .L_34)


	//   ....[0]....
.L_34:
        /*004c*/ 	.word	0x00000310


	//   ....[1]....
        /*0050*/ 	.word	0x00000900


	//   ....[2]....
        /*0054*/ 	.word	0x00001180


	//----- nvinfo : EIATTR_CRS_STACK_SIZE
	.align		4
.L_35:
        /*0058*/ 	.byte	0x04, 0x1e
        /*005a*/ 	.short	(.L_37 - .L_36)
.L_36:
        /*005c*/ 	.word	0x00000000


	//----- nvinfo : EIATTR_CBANK_PARAM_SIZE
	.align		4
.L_37:
        /*0060*/ 	.byte	0x03, 0x19
        /*0062*/ 	.short	0x0014


	//----- nvinfo : EIATTR_PARAM_CBANK
	.align		4
        /*0064*/ 	.byte	0x04, 0x0a
        /*0066*/ 	.short	(.L_39 - .L_38)
	.align		4
.L_38:
        /*0068*/ 	.word	index@(.nv.constant0._Z10genes_calcPcPii)
        /*006c*/ 	.short	0x0380
        /*006e*/ 	.short	0x0014


	//----- nvinfo : EIATTR_SW_WAR
	.align		4
.L_39:
        /*0070*/ 	.byte	0x04, 0x36
        /*0072*/ 	.short	(.L_41 - .L_40)
.L_40:
        /*0074*/ 	.word	0x00000008
.L_41:


//--------------------- .nv.callgraph             --------------------------
	.section	.nv.callgraph,"",@"SHT_CUDA_CALLGRAPH"
	.align	4
	.sectionentsize	8
	.align		4
        /*0000*/ 	.word	0x00000000
	.align		4
        /*0004*/ 	.word	0xffffffff
	.align		4
        /*0008*/ 	.word	0x00000000
	.align		4
        /*000c*/ 	.word	0xfffffffe
	.align		4
        /*0010*/ 	.word	0x00000000
	.align		4
        /*0014*/ 	.word	0xfffffffd
	.align		4
        /*0018*/ 	.word	0x00000000
	.align		4
        /*001c*/ 	.word	0xfffffffc


//--------------------- .text._Z12count_step_2Pii --------------------------
	.section	.text._Z12count_step_2Pii,"ax",@progbits
	.align	128
        .global         _Z12count_step_2Pii
        .type           _Z12count_step_2Pii,@function
        .size           _Z12count_step_2Pii,(.L_x_35 - _Z12count_step_2Pii)
        .other          _Z12count_step_2Pii,@"STO_CUDA_ENTRY STV_DEFAULT"
_Z12count_step_2Pii:
.text._Z12count_step_2Pii:
[----:B------:R-:W-:Y:S01]  /*0000*/  LDC R1, c[0x0][0x37c] ;  /* 0x0000df00ff017b82 */ /* 0x000fe20000000800 */
[----:B------:R-:W0:Y:S07]  /*0010*/  S2R R0, SR_TID.X ;  /* 0x0000000000007919 */ /* 0x000e2e0000002100 */
[----:B------:R-:W0:Y:S01]  /*0020*/  S2UR UR4, SR_CTAID.X ;  /* 0x00000000000479c3 */ /* 0x000e220000002500 */
[----:B------:R-:W1:Y:S01]  /*0030*/  LDCU UR5, c[0x0][0x388] ;  /* 0x00007100ff0577ac */ /* 0x000e620008000800 */
[----:B------:R-:W2:Y:S06]  /*0040*/  LDCU.64 UR6, c[0x0][0x358] ;  /* 0x00006b00ff0677ac */ /* 0x000eac0008000a00 */
[----:B------:R-:W0:Y:S08]  /*0050*/  LDC R2, c[0x0][0x360] ;  /* 0x0000d800ff027b82 */ /* 0x000e300000000800 */
[----:B------:R-:W3:Y:S01]  /*0060*/  LDC.64 R24, c[0x0][0x380] ;  /* 0x0000e000ff187b82 */ /* 0x000ee20000000a00 */
[----:B0-----:R-:W-:-:S04]  /*0070*/  IMAD R3, R2, UR4, R0 ;  /* 0x0000000402037c24 */ /* 0x001fc8000f8e0200 */
[----:B-1----:R-:W-:-:S04]  /*0080*/  IMAD R3, R3, UR5, RZ ;  /* 0x0000000503037c24 */ /* 0x002fc8000f8e02ff */
[----:B------:R-:W-:-:S04]  /*0090*/  IMAD.SHL.U32 R3, R3, 0x40, RZ ;  /* 0x0000004003037824 */ /* 0x000fc800078e00ff */
[----:B---3--:R-:W-:-:S05]  /*00a0*/  IMAD.WIDE R24, R3, 0x4, R24 ;  /* 0x0000000403187825 */ /* 0x008fca00078e0218 */
[----:B--2---:R-:W2:Y:S04]  /*00b0*/  LDG.E R16, desc[UR6][R24.64] ;  /* 0x0000000618107981 */ /* 0x004ea8000c1e1900 */
[----:B------:R-:W2:Y:S04]  /*00c0*/  LDG.E R17, desc[UR6][R24.64+0x4] ;  /* 0x0000040618117981 */ /* 0x000ea8000c1e1900 */
[----:B------:R-:W2:Y:S04]  /*00d0*/  LDG.E R18, desc[UR6][R24.64+0x8] ;  /* 0x0000080618127981 */ /* 0x000ea8000c1e1900 */
[----:B------:R-:W2:Y:S01]  /*00e0*/  LDG.E R19, desc[UR6][R24.64+0xc] ;  /* 0x00000c0618137981 */ /* 0x000ea2000c1e1900 */
[----:B------:R-:W0:Y:S01]  /*00f0*/  S2UR UR5, SR_CgaCtaId ;  /* 0x00000000000579c3 */ /* 0x000e220000008800 */
[----:B------:R-:W-:-:S02]  /*0100*/  UMOV UR4, 0x400 ;  /* 0x0000040000047882 */ /* 0x000fc40000000000 */
[----:B------:R-:W3:Y:S04]  /*0110*/  LDG.E R4, desc[UR6][R24.64+0x10] ;  /* 0x0000100618047981 */ /* 0x000ee8000c1e1900 */
[----:B------:R-:W3:Y:S04]  /*0120*/  LDG.E R5, desc[UR6][R24.64+0x14] ;  /* 0x0000140618057981 */ /* 0x000ee8000c1e1900 */
[----:B------:R-:W3:Y:S04]  /*0130*/  LDG.E R6, desc[UR6][R24.64+0x18] ;  /* 0x0000180618067981 */ /* 0x000ee8000c1e1900 */
[----:B------:R-:W3:Y:S04]  /*0140*/  LDG.E R7, desc[UR6][R24.64+0x1c] ;  /* 0x00001c0618077981 */ /* 0x000ee8000c1e1900 */
[----:B------:R-:W4:Y:S04]  /*0150*/  LDG.E R8, desc[UR6][R24.64+0x20] ;  /* 0x0000200618087981 */ /* 0x000f28000c1e1900 */
[----:B------:R-:W4:Y:S01]  /*0160*/  LDG.E R9, desc[UR6][R24.64+0x24] ;  /* 0x0000240618097981 */ /* 0x000f22000c1e1900 */
[----:B0-----:R-:W-:-:S03]  /*0170*/  ULEA UR4, UR5, UR4, 0x18 ;  /* 0x0000000405047291 */ /* 0x001fc6000f8ec0ff */
[----:B------:R-:W4:Y:S03]  /*0180*/  LDG.E R10, desc[UR6][R24.64+0x28] ;  /* 0x00002806180a7981 */ /* 0x000f26000c1e1900 */
[----:B------:R-:W-:Y:S01]  /*0190*/  LEA R3, R0, UR4, 0x8 ;  /* 0x0000000400037c11 */ /* 0x000fe2000f8e40ff */
[----:B------:R-:W4:Y:S04]  /*01a0*/  LDG.E R11, desc[UR6][R24.64+0x2c] ;  /* 0x00002c06180b7981 */ /* 0x000f28000c1e1900 */
[----:B------:R-:W5:Y:S04]  /*01b0*/  LDG.E R12, desc[UR6][R24.64+0x30] ;  /* 0x00003006180c7981 */ /* 0x000f68000c1e1900 */
[----:B------:R-:W5:Y:S04]  /*01c0*/  LDG.E R13, desc[UR6][R24.64+0x34] ;  /* 0x00003406180d7981 */ /* 0x000f68000c1e1900 */
[----:B------:R-:W5:Y:S04]  /*01d0*/  LDG.E R14, desc[UR6][R24.64+0x38] ;  /* 0x00003806180e7981 */ /* 0x000f68000c1e1900 */
[----:B------:R-:W5:Y:S04]  /*01e0*/  LDG.E R15, desc[UR6][R24.64+0x3c] ;  /* 0x00003c06180f7981 */ /* 0x000f68000c1e1900 */
[----:B------:R-:W5:Y:S04]  /*01f0*/  LDG.E R20, desc[UR6][R24.64+0x50] ;  /* 0x0000500618147981 */ /* 0x000f68000c1e1900 */
[----:B------:R-:W5:Y:S04]  /*0200*/  LDG.E R21, desc[UR6][R24.64+0x54] ;  /* 0x0000540618157981 */ /* 0x000f68000c1e1900 */
[----:B------:R-:W5:Y:S04]  /*0210*/  LDG.E R22, desc[UR6][R24.64+0x58] ;  /* 0x0000580618167981 */ /* 0x000f68000c1e1900 */
[----:B------:R-:W5:Y:S04]  /*0220*/  LDG.E R23, desc[UR6][R24.64+0x5c] ;  /* 0x00005c0618177981 */ /* 0x000f68000c1e1900 */
[----:B--2---:R0:W-:Y:S04]  /*0230*/  STS.128 [R3], R16 ;  /* 0x0000001003007388 */ /* 0x0041e80000000c00 */
[----:B0-----:R-:W2:Y:S04]  /*0240*/  LDG.E R16, desc[UR6][R24.64+0x40] ;  /* 0x0000400618107981 */ /* 0x001ea8000c1e1900 */
[----:B------:R-:W2:Y:S04]  /*0250*/  LDG.E R17, desc[UR6][R24.64+0x44] ;  /* 0x0000440618117981 */ /* 0x000ea8000c1e1900 */
[----:B------:R-:W2:Y:S04]  /*0260*/  LDG.E R18, desc[UR6][R24.64+0x48] ;  /* 0x0000480618127981 */ /* 0x000ea8000c1e1900 */
[----:B------:R-:W2:Y:S04]  /*0270*/  LDG.E R19, desc[UR6][R24.64+0x4c] ;  /* 0x00004c0618137981 */ /* 0x000ea8000c1e1900 */
[----:B---3--:R0:W-:Y:S04]  /*0280*/  STS.128 [R3+0x10], R4 ;  /* 0x0000100403007388 */ /* 0x0081e80000000c00 */
[----:B----4-:R1:W-:Y:S04]  /*0290*/  STS.128 [R3+0x20], R8 ;  /* 0x0000200803007388 */ /* 0x0103e80000000c00 */
[----:B-----5:R3:W-:Y:S04]  /*02a0*/  STS.128 [R3+0x30], R12 ;  /* 0x0000300c03007388 */ /* 0x0207e80000000c00 */
[----:B0-----:R-:W4:Y:S04]  /*02b0*/  LDG.E R4, desc[UR6][R24.64+0x60] ;  /* 0x0000600618047981 */ /* 0x001f28000c1e1900 */
[----:B------:R-:W4:Y:S04]  /*02c0*/  LDG.E R5, desc[UR6][R24.64+0x64] ;  /* 0x0000640618057981 */ /* 0x000f28000c1e1900 */
[----:B------:R-:W4:Y:S04]  /*02d0*/  LDG.E R6, desc[UR6][R24.64+0x68] ;  /* 0x0000680618067981 */ /* 0x000f28000c1e1900 */
[----:B------:R0:W-:Y:S04]  /*02e0*/  STS.128 [R3+0x50], R20 ;  /* 0x0000501403007388 */ /* 0x0001e80000000c00 */
[----:B------:R-:W4:Y:S04]  /*02f0*/  LDG.E R7, desc[UR6][R24.64+0x6c] ;  /* 0x00006c0618077981 */ /* 0x000f28000c1e1900 */
[----:B-1----:R-:W5:Y:S04]  /*0300*/  LDG.E R8, desc[UR6][R24.64+0x70] ;  /* 0x0000700618087981 */ /* 0x002f68000c1e1900 */
[----:B------:R-:W5:Y:S04]  /*0310*/  LDG.E R9, desc[UR6][R24.64+0x74] ;  /* 0x0000740618097981 */ /* 0x000f68000c1e1900 */
[----:B------:R-:W5:Y:S04]  /*0320*/  LDG.E R10, desc[UR6][R24.64+0x78] ;  /* 0x00007806180a7981 */ /* 0x000f68000c1e1900 */
[----:B------:R-:W5:Y:S04]  /*0330*/  LDG.E R11, desc[UR6][R24.64+0x7c] ;  /* 0x00007c06180b7981 */ /* 0x000f68000c1e1900 */
[----:B---3--:R-:W3:Y:S04]  /*0340*/  LDG.E R12, desc[UR6][R24.64+0x80] ;  /* 0x00008006180c7981 */ /* 0x008ee8000c1e1900 */
[----:B------:R-:W3:Y:S04]  /*0350*/  LDG.E R13, desc[UR6][R24.64+0x84] ;  /* 0x00008406180d7981 */ /* 0x000ee8000c1e1900 */
[----:B------:R-:W3:Y:S04]  /*0360*/  LDG.E R14, desc[UR6][R24.64+0x88] ;  /* 0x00008806180e7981 */ /* 0x000ee8000c1e1900 */
[----:B------:R-:W3:Y:S04]  /*0370*/  LDG.E R15, desc[UR6][R24.64+0x8c] ;  /* 0x00008c06180f7981 */ /* 0x000ee8000c1e1900 */
[----:B0-----:R-:W3:Y:S04]  /*0380*/  LDG.E R20, desc[UR6][R24.64+0xa0] ;  /* 0x0000a00618147981 */ /* 0x001ee8000c1e1900 */
[----:B------:R-:W3:Y:S04]  /*0390*/  LDG.E R21, desc[UR6][R24.64+0xa4] ;  /* 0x0000a40618157981 */ /* 0x000ee8000c1e1900 */
[----:B------:R-:W3:Y:S04]  /*03a0*/  LDG.E R22, desc[UR6][R24.64+0xa8] ;  /* 0x0000a80618167981 */ /* 0x000ee8000c1e1900 */
[----:B------:R-:W3:Y:S04]  /*03b0*/  LDG.E R23, desc[UR6][R24.64+0xac] ;  /* 0x0000ac0618177981 */ /* 0x000ee8000c1e1900 */
[----:B--2---:R0:W-:Y:S04]  /*03c0*/  STS.128 [R3+0x40], R16 ;  /* 0x0000401003007388 */ /* 0x0041e80000000c00 */
[----:B0-----:R-:W2:Y:S04]  /*03d0*/  LDG.E R16, desc[UR6][R24.64+0x90] ;  /* 0x0000900618107981 */ /* 0x001ea8000c1e1900 */
[----:B------:R-:W2:Y:S04]  /*03e0*/  LDG.E R17, desc[UR6][R24.64+0x94] ;  /* 0x0000940618117981 */ /* 0x000ea8000c1e1900 */
[----:B------:R-:W2:Y:S04]  /*03f0*/  LDG.E R18, desc[UR6][R24.64+0x98] ;  /* 0x0000980618127981 */ /* 0x000ea8000c1e1900 */
[----:B------:R-:W2:Y:S04]  /*0400*/  LDG.E R19, desc[UR6][R24.64+0x9c] ;  /* 0x00009c0618137981 */ /* 0x000ea8000c1e1900 */
[----:B----4-:R0:W-:Y:S04]  /*0410*/  STS.128 [R3+0x60], R4 ;  /* 0x0000600403007388 */ /* 0x0101e80000000c00 */
[----:B-----5:R1:W-:Y:S04]  /*0420*/  STS.128 [R3+0x70], R8 ;  /* 0x0000700803007388 */ /* 0x0203e80000000c00 */
[----:B0-----:R-:W4:Y:S04]  /*0430*/  LDG.E R4, desc[UR6][R24.64+0xb0] ;  /* 0x0000b00618047981 */ /* 0x001f28000c1e1900 */
[----:B------:R-:W4:Y:S04]  /*0440*/  LDG.E R5, desc[UR6][R24.64+0xb4] ;  /* 0x0000b40618057981 */ /* 0x000f28000c1e1900 */
[----:B------:R-:W4:Y:S04]  /*0450*/  LDG.E R6, desc[UR6][R24.64+0xb8] ;  /* 0x0000b80618067981 */ /* 0x000f28000c1e1900 */
[----:B---3--:R0:W-:Y:S04]  /*0460*/  STS.128 [R3+0x80], R12 ;  /* 0x0000800c03007388 */ /* 0x0081e80000000c00 */
[----:B------:R-:W4:Y:S04]  /*0470*/  LDG.E R7, desc[UR6][R24.64+0xbc] ;  /* 0x0000bc0618077981 */ /* 0x000f28000c1e1900 */
[----:B-1----:R-:W3:Y:S04]  /*0480*/  LDG.E R8, desc[UR6][R24.64+0xc0] ;  /* 0x0000c00618087981 */ /* 0x002ee8000c1e1900 */
[----:B------:R-:W3:Y:S04]  /*0490*/  LDG.E R9, desc[UR6][R24.64+0xc4] ;  /* 0x0000c40618097981 */ /* 0x000ee8000c1e1900 */
[----:B------:R1:W-:Y:S04]  /*04a0*/  STS.128 [R3+0xa0], R20 ;  /* 0x0000a01403007388 */ /* 0x0003e80000000c00 */
[----:B------:R-:W3:Y:S04]  /*04b0*/  LDG.E R10, desc[UR6][R24.64+0xc8] ;  /* 0x0000c806180a7981 */ /* 0x000ee8000c1e1900 */
[----:B------:R-:W3:Y:S04]  /*04c0*/  LDG.E R11, desc[UR6][R24.64+0xcc] ;  /* 0x0000cc06180b7981 */ /* 0x000ee8000c1e1900 */
[----:B0-----:R-:W5:Y:S04]  /*04d0*/  LDG.E R12, desc[UR6][R24.64+0xd0] ;  /* 0x0000d006180c7981 */ /* 0x001f68000c1e1900 */
[----:B------:R-:W5:Y:S04]  /*04e0*/  LDG.E R13, desc[UR6][R24.64+0xd4] ;  /* 0x0000d406180d7981 */ /* 0x000f68000c1e1900 */
[----:B------:R-:W5:Y:S04]  /*04f0*/  LDG.E R14, desc[UR6][R24.64+0xd8] ;  /* 0x0000d806180e7981 */ /* 0x000f68000c1e1900 */
[----:B------:R-:W5:Y:S04]  /*0500*/  LDG.E R15, desc[UR6][R24.64+0xdc] ;  /* 0x0000dc06180f7981 */ /* 0x000f68000c1e1900 */
[----:B-1----:R-:W5:Y:S04]  /*0510*/  LDG.E R20, desc[UR6][R24.64+0xf0] ;  /* 0x0000f00618147981 */ /* 0x002f68000c1e1900 */
[----:B------:R-:W5:Y:S04]  /*0520*/  LDG.E R21, desc[UR6][R24.64+0xf4] ;  /* 0x0000f40618157981 */ /* 0x000f68000c1e1900 */
[----:B------:R-:W5:Y:S04]  /*0530*/  LDG.E R22, desc[UR6][R24.64+0xf8] ;  /* 0x0000f80618167981 */ /* 0x000f68000c1e1900 */
[----:B------:R-:W5:Y:S04]  /*0540*/  LDG.E R23, desc[UR6][R24.64+0xfc] ;  /* 0x0000fc0618177981 */ /* 0x000f68000c1e1900 */
[----:B--2---:R0:W-:Y:S04]  /*0550*/  STS.128 [R3+0x90], R16 ;  /* 0x0000901003007388 */ /* 0x0041e80000000c00 */
[----:B0-----:R-:W2:Y:S04]  /*0560*/  LDG.E R16, desc[UR6][R24.64+0xe0] ;  /* 0x0000e00618107981 */ /* 0x001ea8000c1e1900 */
[----:B------:R-:W2:Y:S04]  /*0570*/  LDG.E R17, desc[UR6][R24.64+0xe4] ;  /* 0x0000e40618117981 */ /* 0x000ea8000c1e1900 */
[----:B------:R-:W2:Y:S04]  /*0580*/  LDG.E R18, desc[UR6][R24.64+0xe8] ;  /* 0x0000e80618127981 */ /* 0x000ea8000c1e1900 */
[----:B------:R-:W2:Y:S01]  /*0590*/  LDG.E R19, desc[UR6][R24.64+0xec] ;  /* 0x0000ec0618137981 */ /* 0x000ea2000c1e1900 */
[----:B------:R-:W-:-:S03]  /*05a0*/  ISETP.GE.U32.AND P0, PT, R2, 0x2, PT ;  /* 0x000000020200780c */ /* 0x000fc60003f06070 */
[----:B----4-:R0:W-:Y:S04]  /*05b0*/  STS.128 [R3+0xb0], R4 ;  /* 0x0000b00403007388 */ /* 0x0101e80000000c00 */
[----:B---3--:R0:W-:Y:S04]  /*05c0*/  STS.128 [R3+0xc0], R8 ;  /* 0x0000c00803007388 */ /* 0x0081e80000000c00 */
[----:B-----5:R0:W-:Y:S04]  /*05d0*/  STS.128 [R3+0xd0], R12 ;  /* 0x0000d00c03007388 */ /* 0x0201e80000000c00 */
[----:B------:R0:W-:Y:S04]  /*05e0*/  STS.128 [R3+0xf0], R20 ;  /* 0x0000f01403007388 */ /* 0x0001e80000000c00 */
[----:B--2---:R0:W-:Y:S01]  /*05f0*/  STS.128 [R3+0xe0], R16 ;  /* 0x0000e01003007388 */ /* 0x0041e20000000c00 */
[----:B------:R-:W-:Y:S06]  /*0600*/  BAR.SYNC.DEFER_BLOCKING 0x0 ;  /* 0x0000000000007b1d */ /* 0x000fec0000010000 */
[----:B------:R-:W-:Y:S05]  /*0610*/  @!P0 BRA `(.L_x_0) ;  /* 0x0000000400488947 */ /* 0x000fea0003800000 */
[----:B0-----:R-:W-:Y:S02]  /*0620*/  HFMA2 R5, -RZ, RZ, 0, 5.9604644775390625e-08 ;  /* 0x00000001ff057431 */ /* 0x001fe400000001ff */
[----:B------:R-:W-:-:S07]  /*0630*/  VIADD R4, R3, 0x3c ;  /* 0x0000003c03047836 */ /* 0x000fce0000000000 */
.L_x_4:
[----:B------:R-:W-:Y:S01]  /*0640*/  IMAD.IADD R7, R0, 0x1, R5 ;  /* 0x0000000100077824 */ /* 0x000fe200078e0205 */
[----:B------:R-:W-:Y:S04]  /*0650*/  BSSY.RECONVERGENT B0, `(.L_x_1) ;  /* 0x000004a000007945 */ /* 0x000fe80003800200 */
[----:B------:R-:W-:-:S13]  /*0660*/  ISETP.GE.U32.AND P0, PT, R7, R2, PT ;  /* 0x000000020700720c */ /* 0x000fda0003f06070 */
[----:B------:R-:W-:Y:S05]  /*0670*/  @P0 BRA `(.L_x_2) ;  /* 0x00000004001c0947 */ /* 0x000fea0003800000 */
[----:B------:R-:W-:Y:S01]  /*0680*/  LEA R6, R5, R3, 0x8 ;  /* 0x0000000305067211 */ /* 0x000fe200078e40ff */
[----:B------:R-:W-:Y:S01]  /*0690*/  IMAD.MOV.U32 R7, RZ, RZ, R4 ;  /* 0x000000ffff077224 */ /* 0x000fe200078e0004 */
[----:B------:R-:W-:-:S06]  /*06a0*/  UMOV UR4, 0x20 ;  /* 0x0000002000047882 */ /* 0x000fcc0000000000 */
.L_x_3:
[----:B------:R-:W-:Y:S04]  /*06b0*/  LDS R8, [R7+-0x3c] ;  /* 0xffffc40007087984 */ /* 0x000fe80000000800 */
[----:B------:R-:W0:Y:S02]  /*06c0*/  LDS R9, [R6+UR4+-0x20] ;  /* 0xffffe00406097984 */ /* 0x000e240008000800 */
[----:B0-----:R-:W-:Y:S02]  /*06d0*/  IADD3 R8, PT, PT, R8, R9, RZ ;  /* 0x0000000908087210 */ /* 0x001fe40007ffe0ff */
[----:B------:R-:W-:Y:S04]  /*06e0*/  LDS R9, [R7+-0x38] ;  /* 0xffffc80007097984 */ /* 0x000fe80000000800 */
[----:B------:R-:W-:Y:S04]  /*06f0*/  STS [R7+-0x3c], R8 ;  /* 0xffffc40807007388 */ /* 0x000fe80000000800 */
[----:B------:R-:W0:Y:S04]  /*0700*/  LDS R10, [R6+UR4+-0x1c] ;  /* 0xffffe404060a7984 */ /* 0x000e280008000800 */
[----:B------:R-:W-:Y:S01]  /*0710*/  LDS R8, [R7+-0x2c] ;  /* 0xffffd40007087984 */ /* 0x000fe20000000800 */
[----:B0-----:R-:W-:-:S03]  /*0720*/  IMAD.IADD R10, R9, 0x1, R10 ;  /* 0x00000001090a7824 */ /* 0x001fc600078e020a */
[----:B------:R-:W-:Y:S04]  /*0730*/  LDS R9, [R7+-0x34] ;  /* 0xffffcc0007097984 */ /* 0x000fe80000000800 */
[----:B------:R-:W-:Y:S04]  /*0740*/  STS [R7+-0x38], R10 ;  /* 0xffffc80a07007388 */ /* 0x000fe80000000800 */
[----:B------:R-:W0:Y:S02]  /*0750*/  LDS R12, [R6+UR4+-0x18] ;  /* 0xffffe804060c7984 */ /* 0x000e240008000800 */
[----:B0-----:R-:W-:-:S02]  /*0760*/  IADD3 R12, PT, PT, R9, R12, RZ ;  /* 0x0000000c090c7210 */ /* 0x001fc40007ffe0ff */
[----:B------:R-:W-:Y:S04]  /*0770*/  LDS R9, [R7+-0x30] ;  /* 0xffffd00007097984 */ /* 0x000fe80000000800 */
[----:B------:R-:W-:Y:S04]  /*0780*/  STS [R7+-0x34], R12 ;  /* 0xffffcc0c07007388 */ /* 0x000fe80000000800 */
[----:B------:R-:W0:Y:S02]  /*0790*/  LDS R14, [R6+UR4+-0x14] ;  /* 0xffffec04060e7984 */ /* 0x000e240008000800 */
[----:B0-----:R-:W-:-:S05]  /*07a0*/  IMAD.IADD R14, R9, 0x1, R14 ;  /* 0x00000001090e7824 */ /* 0x001fca00078e020e */
[----:B------:R-:W-:Y:S04]  /*07b0*/  STS [R7+-0x30], R14 ;  /* 0xffffd00e07007388 */ /* 0x000fe80000000800 */
        /* <DEDUP_REMOVED lines=16> */
[----:B------:R-:W0:Y:S02]  /*08c0*/  LDS R9, [R6+UR4] ;  /* 0x0000000406097984 */ /* 0x000e240008000800 */
[----:B0-----:R-:W-:Y:S02]  /*08d0*/  IADD3 R8, PT, PT, R8, R9, RZ ;  /* 0x0000000908087210 */ /* 0x001fe40007ffe0ff */
[----:B------:R-:W-:Y:S04]  /*08e0*/  LDS R9, [R7+-0x18] ;  /* 0xffffe80007097984 */ /* 0x000fe80000000800 */
[----:B------:R-:W-:Y:S04]  /*08f0*/  STS [R7+-0x1c], R8 ;  /* 0xffffe40807007388 */ /* 0x000fe80000000800 */
[----:B------:R-:W0:Y:S04]  /*0900*/  LDS R10, [R6+UR4+0x4] ;  /* 0x00000404060a7984 */ /* 0x000e280008000800 */
[----:B------:R-:W-:Y:S01]  /*0910*/  LDS R8, [R7+-0xc] ;  /* 0xfffff40007087984 */ /* 0x000fe20000000800 */
[----:B0-----:R-:W-:-:S03]  /*0920*/  IMAD.IADD R10, R9, 0x1, R10 ;  /* 0x00000001090a7824 */ /* 0x001fc600078e020a */
[----:B------:R-:W-:Y:S04]  /*0930*/  LDS R9, [R7+-0x14] ;  /* 0xffffec0007097984 */ /* 0x000fe80000000800 */
[----:B------:R-:W-:Y:S04]  /*0940*/  STS [R7+-0x18], R10 ;  /* 0xffffe80a07007388 */ /* 0x000fe80000000800 */
[----:B------:R-:W0:Y:S02]  /*0950*/  LDS R12, [R6+UR4+0x8] ;  /* 0x00000804060c7984 */ /* 0x000e240008000800 */
[----:B0-----:R-:W-:-:S02]  /*0960*/  IADD3 R12, PT, PT, R9, R12, RZ ;  /* 0x0000000c090c7210 */ /* 0x001fc40007ffe0ff */
[----:B------:R-:W-:Y:S04]  /*0970*/  LDS R9, [R7+-0x10] ;  /* 0xfffff00007097984 */ /* 0x000fe80000000800 */
[----:B------:R-:W-:Y:S04]  /*0980*/  STS [R7+-0x14], R12 ;  /* 0xffffec0c07007388 */ /* 0x000fe80000000800 */
[----:B------:R-:W0:Y:S02]  /*0990*/  LDS R14, [R6+UR4+0xc] ;  /* 0x00000c04060e7984 */ /* 0x000e240008000800 */
[----:B0-----:R-:W-:-:S05]  /*09a0*/  IMAD.IADD R14, R9, 0x1, R14 ;  /* 0x00000001090e7824 */ /* 0x001fca00078e020e */
[----:B------:R-:W-:Y:S04]  /*09b0*/  STS [R7+-0x10], R14 ;  /* 0xfffff00e07007388 */ /* 0x000fe80000000800 */
[----:B------:R-:W0:Y:S02]  /*09c0*/  LDS R9, [R6+UR4+0x10] ;  /* 0x0000100406097984 */ /* 0x000e240008000800 */
[----:B0-----:R-:W-:Y:S02]  /*09d0*/  IADD3 R8, PT, PT, R8, R9, RZ ;  /* 0x0000000908087210 */ /* 0x001fe40007ffe0ff */
[----:B------:R-:W-:Y:S04]  /*09e0*/  LDS R9, [R7+-0x8] ;  /* 0xfffff80007097984 */ /* 0x000fe80000000800 */
[----:B------:R-:W-:Y:S04]  /*09f0*/  STS [R7+-0xc], R8 ;  /* 0xfffff40807007388 */ /* 0x000fe80000000800 */
[----:B------:R-:W0:Y:S02]  /*0a00*/  LDS R10, [R6+UR4+0x14] ;  /* 0x00001404060a7984 */ /* 0x000e240008000800 */
[----:B0-----:R-:W-:-:S02]  /*0a10*/  IMAD.IADD R10, R9, 0x1, R10 ;  /* 0x00000001090a7824 */ /* 0x001fc400078e020a */
[----:B------:R-:W-:Y:S04]  /*0a20*/  LDS R9, [R7+-0x4] ;  /* 0xfffffc0007097984 */ /* 0x000fe80000000800 */
[----:B------:R-:W-:Y:S04]  /*0a30*/  STS [R7+-0x8], R10 ;  /* 0xfffff80a07007388 */ /* 0x000fe80000000800 */
[----:B------:R-:W0:Y:S02]  /*0a40*/  LDS R12, [R6+UR4+0x18] ;  /* 0x00001804060c7984 */ /* 0x000e240008000800 */
[----:B0-----:R-:W-:-:S02]  /*0a50*/  IADD3 R12, PT, PT, R9, R12, RZ ;  /* 0x0000000c090c7210 */ /* 0x001fc40007ffe0ff */
[----:B------:R-:W-:Y:S04]  /*0a60*/  LDS R9, [R7] ;  /* 0x0000000007097984 */ /* 0x000fe80000000800 */
[----:B------:R-:W-:Y:S04]  /*0a70*/  STS [R7+-0x4], R12 ;  /* 0xfffffc0c07007388 */ /* 0x000fe80000000800 */
[----:B------:R-:W0:Y:S01]  /*0a80*/  LDS R14, [R6+UR4+0x1c] ;  /* 0x00001c04060e7984 */ /* 0x000e220008000800 */
[----:B------:R-:W-:-:S04]  /*0a90*/  UIADD3 UR4, UPT, UPT, UR4, 0x40, URZ ;  /* 0x0000004004047890 */ /* 0x000fc8000fffe0ff */
[----:B------:R-:W-:Y:S01]  /*0aa0*/  UISETP.NE.AND UP0, UPT, UR4, 0x120, UPT ;  /* 0x000001200400788c */ /* 0x000fe2000bf05270 */
[----:B0-----:R-:W-:-:S05]  /*0ab0*/  IMAD.IADD R14, R9, 0x1, R14 ;  /* 0x00000001090e7824 */ /* 0x001fca00078e020e */
[----:B------:R0:W-:Y:S02]  /*0ac0*/  STS [R7], R14 ;  /* 0x0000000e07007388 */ /* 0x0001e40000000800 */
[----:B0-----:R-:W-:Y:S01]  /*0ad0*/  IADD3 R7, PT, PT, R7, 0x40, RZ ;  /* 0x0000004007077810 */ /* 0x001fe20007ffe0ff */
[----:B------:R-:W-:Y:S06]  /*0ae0*/  BRA.U UP0, `(.L_x_3) ;  /* 0xfffffff900f07547 */ /* 0x000fec000b83ffff */
.L_x_2:
[----:B------:R-:W-:Y:S05]  /*0af0*/  BSYNC.RECONVERGENT B0 ;  /* 0x0000000000007941 */ /* 0x000fea0003800200 */
.L_x_1:
[----:B------:R-:W-:Y:S01]  /*0b00*/  SHF.L.U32 R5, R5, 0x1, RZ ;  /* 0x0000000105057819 */ /* 0x000fe200000006ff */
[----:B------:R-:W-:Y:S03]  /*0b10*/  BAR.SYNC.DEFER_BLOCKING 0x0 ;  /* 0x0000000000007b1d */ /* 0x000fe60000010000 */
[----:B------:R-:W-:-:S13]  /*0b20*/  ISETP.GE.U32.AND P0, PT, R5, R2, PT ;  /* 0x000000020500720c */ /* 0x000fda0003f06070 */
[----:B------:R-:W-:Y:S05]  /*0b30*/  @!P0 BRA `(.L_x_4) ;  /* 0xfffffff800c08947 */ /* 0x000fea000383ffff */
.L_x_0:
[----:B------:R-:W1:Y:S01]  /*0b40*/  S2UR UR5, SR_CgaCtaId ;  /* 0x00000000000579c3 */ /* 0x000e620000008800 */
[----:B------:R-:W-:-:S07]  /*0b50*/  UMOV UR4, 0x400 ;  /* 0x0000040000047882 */ /* 0x000fce0000000000 */
[----:B0-----:R-:W0:Y:S01]  /*0b60*/  LDC.64 R2, c[0x0][0x380] ;  /* 0x0000e000ff027b82 */ /* 0x001e220000000a00 */
[----:B-1----:R-:W-:-:S09]  /*0b70*/  ULEA UR4, UR5, UR4, 0x18 ;  /* 0x0000000405047291 */ /* 0x002fd2000f8ec0ff */
[----:B------:R-:W0:Y:S04]  /*0b80*/  LDS.128 R4, [UR4] ;  /* 0x00000004ff047984 */ /* 0x000e280008000c00 */
[----:B------:R-:W1:Y:S04]  /*0b90*/  LDS.128 R8, [UR4+0x10] ;  /* 0x00001004ff087984 */ /* 0x000e680008000c00 */
[----:B------:R-:W2:Y:S04]  /*0ba0*/  LDS.128 R24, [UR4+0x20] ;  /* 0x00002004ff187984 */ /* 0x000ea80008000c00 */
[----:B------:R-:W3:Y:S04]  /*0bb0*/  LDS.128 R12, [UR4+0x30] ;  /* 0x00003004ff0c7984 */ /* 0x000ee80008000c00 */
[----:B------:R-:W4:Y:S04]  /*0bc0*/  LDS.128 R16, [UR4+0x40] ;  /* 0x00004004ff107984 */ /* 0x000f280008000c00 */
[----:B------:R-:W5:Y:S04]  /*0bd0*/  LDS.128 R20, [UR4+0x50] ;  /* 0x00005004ff147984 */ /* 0x000f680008000c00 */
[----:B0-----:R-:W-:Y:S04]  /*0be0*/  STG.E desc[UR6][R2.64], R4 ;  /* 0x0000000402007986 */ /* 0x001fe8000c101906 */
[----:B------:R-:W-:Y:S04]  /*0bf0*/  STG.E desc[UR6][R2.64+0x4], R5 ;  /* 0x0000040502007986 */ /* 0x000fe8000c101906 */
[----:B------:R-:W-:Y:S04]  /*0c00*/  STG.E desc[UR6][R2.64+0x8], R6 ;  /* 0x0000080602007986 */ /* 0x000fe8000c101906 */
[----:B------:R-:W-:Y:S04]  /*0c10*/  STG.E desc[UR6][R2.64+0xc], R7 ;  /* 0x00000c0702007986 */ /* 0x000fe8000c101906 */
[----:B-1----:R-:W-:Y:S04]  /*0c20*/  STG.E desc[UR6][R2.64+0x10], R8 ;  /* 0x0000100802007986 */ /* 0x002fe8000c101906 */
[----:B------:R-:W-:Y:S04]  /*0c30*/  STG.E desc[UR6][R2.64+0x14], R9 ;  /* 0x0000140902007986 */ /* 0x000fe8000c101906 */
[----:B------:R-:W-:Y:S04]  /*0c40*/  STG.E desc[UR6][R2.64+0x18], R10 ;  /* 0x0000180a02007986 */ /* 0x000fe8000c101906 */
[----:B------:R-:W-:Y:S04]  /*0c50*/  STG.E desc[UR6][R2.64+0x1c], R11 ;  /* 0x00001c0b02007986 */ /* 0x000fe8000c101906 */
[----:B--2---:R-:W-:Y:S04]  /*0c60*/  STG.E desc[UR6][R2.64+0x20], R24 ;  /* 0x0000201802007986 */ /* 0x004fe8000c101906 */
[----:B------:R-:W-:Y:S04]  /*0c70*/  STG.E desc[UR6][R2.64+0x24], R25 ;  /* 0x0000241902007986 */ /* 0x000fe8000c101906 */
[----:B------:R-:W-:Y:S04]  /*0c80*/  STG.E desc[UR6][R2.64+0x28], R26 ;  /* 0x0000281a02007986 */ /* 0x000fe8000c101906 */
[----:B------:R-:W-:Y:S04]  /*0c90*/  STG.E desc[UR6][R2.64+0x2c], R27 ;  /* 0x00002c1b02007986 */ /* 0x000fe8000c101906 */
[----:B---3--:R-:W-:Y:S04]  /*0ca0*/  STG.E desc[UR6][R2.64+0x30], R12 ;  /* 0x0000300c02007986 */ /* 0x008fe8000c101906 */
[----:B------:R-:W-:Y:S04]  /*0cb0*/  STG.E desc[UR6][R2.64+0x34], R13 ;  /* 0x0000340d02007986 */ /* 0x000fe8000c101906 */
[----:B------:R-:W-:Y:S04]  /*0cc0*/  STG.E desc[UR6][R2.64+0x38], R14 ;  /* 0x0000380e02007986 */ /* 0x000fe8000c101906 */
[----:B------:R-:W-:Y:S04]  /*0cd0*/  STG.E desc[UR6][R2.64+0x3c], R15 ;  /* 0x00003c0f02007986 */ /* 0x000fe8000c101906 */
[----:B------:R-:W0:Y:S04]  /*0ce0*/  LDS.128 R4, [UR4+0x60] ;  /* 0x00006004ff047984 */ /* 0x000e280008000c00 */
[----:B------:R-:W1:Y:S04]  /*0cf0*/  LDS.128 R8, [UR4+0x70] ;  /* 0x00007004ff087984 */ /* 0x000e680008000c00 */
[----:B------:R-:W2:Y:S04]  /*0d00*/  LDS.128 R24, [UR4+0x80] ;  /* 0x00008004ff187984 */ /* 0x000ea80008000c00 */
[----:B------:R-:W3:Y:S04]  /*0d10*/  LDS.128 R12, [UR4+0x90] ;  /* 0x00009004ff0c7984 */ /* 0x000ee80008000c00 */
[----:B----4-:R-:W-:Y:S04]  /*0d20*/  STG.E desc[UR6][R2.64+0x40], R16 ;  /* 0x0000401002007986 */ /* 0x010fe8000c101906 */
[----:B------:R-:W-:Y:S04]  /*0d30*/  STG.E desc[UR6][R2.64+0x44], R17 ;  /* 0x0000441102007986 */ /* 0x000fe8000c101906 */
[----:B------:R-:W-:Y:S04]  /*0d40*/  STG.E desc[UR6][R2.64+0x48], R18 ;  /* 0x0000481202007986 */ /* 0x000fe8000c101906 */
[----:B------:R-:W-:Y:S04]  /*0d50*/  STG.E desc[UR6][R2.64+0x4c], R19 ;  /* 0x00004c1302007986 */ /* 0x000fe8000c101906 */
[----:B-----5:R-:W-:Y:S04]  /*0d60*/  STG.E desc[UR6][R2.64+0x50], R20 ;  /* 0x0000501402007986 */ /* 0x020fe8000c101906 */
[----:B------:R-:W-:Y:S04]  /*0d70*/  STG.E desc[UR6][R2.64+0x54], R21 ;  /* 0x0000541502007986 */ /* 0x000fe8000c101906 */
[----:B------:R-:W-:Y:S04]  /*0d80*/  STG.E desc[UR6][R2.64+0x58], R22 ;  /* 0x0000581602007986 */ /* 0x000fe8000c101906 */
[----:B------:R-:W-:Y:S04]  /*0d90*/  STG.E desc[UR6][R2.64+0x5c], R23 ;  /* 0x00005c1702007986 */ /* 0x000fe8000c101906 */
        /* <DEDUP_REMOVED lines=38> */
[----:B----4-:R-:W-:Y:S04]  /*1000*/  STG.E desc[UR6][R2.64+0xe0], R24 ;  /* 0x0000e01802007986 */ /* 0x010fe8000c101906 */
[----:B------:R-:W-:Y:S04]  /*1010*/  STG.E desc[UR6][R2.64+0xe4], R25 ;  /* 0x0000e41902007986 */ /* 0x000fe8000c101906 */
[----:B------:R-:W-:Y:S04]  /*1020*/  STG.E desc[UR6][R2.64+0xe8], R26 ;  /* 0x0000e81a02007986 */ /* 0x000fe8000c101906 */
[----:B------:R-:W-:Y:S04]  /*1030*/  STG.E desc[UR6][R2.64+0xec], R27 ;  /* 0x0000ec1b02007986 */ /* 0x000fe8000c101906 */
[----:B-----5:R-:W-:Y:S04]  /*1040*/  STG.E desc[UR6][R2.64+0xf0], R12 ;  /* 0x0000f00c02007986 */ /* 0x020fe8000c101906 */
[----:B------:R-:W-:Y:S04]  /*1050*/  STG.E desc[UR6][R2.64+0xf4], R13 ;  /* 0x0000f40d02007986 */ /* 0x000fe8000c101906 */
[----:B------:R-:W-:Y:S04]  /*1060*/  STG.E desc[UR6][R2.64+0xf8], R14 ;  /* 0x0000f80e02007986 */ /* 0x000fe8000c101906 */
[----:B------:R-:W-:Y:S01]  /*1070*/  STG.E desc[UR6][R2.64+0xfc], R15 ;  /* 0x0000fc0f02007986 */ /* 0x000fe2000c101906 */
[----:B------:R-:W-:Y:S05]  /*1080*/  EXIT ;  /* 0x000000000000794d */ /* 0x000fea0003800000 */
.L_x_5:
[----:B------:R-:W-:-:S00]  /*1090*/  BRA `(.L_x_5) ;  /* 0xfffffffc00fc7947 */ /* 0x000fc0000383ffff */
[----:B------:R-:W-:-:S00]  /*10a0*/  NOP ;  /* 0x0000000000007918 */ /* 0x000fc00000000000 */
        /* <DEDUP_REMOVED lines=13> */
.L_x_35:


//--------------------- .text._Z10genes_calcPcPii --------------------------
	.section	.text._Z10genes_calcPcPii,"ax",@progbits
	.align	128
        .global         _Z10genes_calcPcPii
        .type           _Z10genes_calcPcPii,@function
        .size           _Z10genes_calcPcPii,(.L_x_36 - _Z10genes_calcPcPii)
        .other          _Z10genes_calcPcPii,@"STO_CUDA_ENTRY STV_DEFAULT"
_Z10genes_calcPcPii:
.text._Z10genes_calcPcPii:
[----:B------:R-:W-:Y:S01]  /*0000*/  LDC R1, c[0x0][0x37c] ;  /* 0x0000df00ff017b82 */ /* 0x000fe20000000800 */
[----:B------:R-:W0:Y:S07]  /*0010*/  LDCU UR4, c[0x0][0x370] ;  /* 0x00006e00ff0477ac */ /* 0x000e2e0008000800 */
[----:B------:R-:W0:Y:S08]  /*0020*/  LDC R6, c[0x0][0x360] ;  /* 0x0000d800ff067b82 */ /* 0x000e300000000800 */
[----:B------:R-:W1:Y:S01]  /*0030*/  LDC R9, c[0x0][0x390] ;  /* 0x0000e400ff097b82 */ /* 0x000e620000000800 */
[----:B0-----:R-:W-:-:S07]  /*0040*/  IMAD R0, R6, UR4, RZ ;  /* 0x0000000406007c24 */ /* 0x001fce000f8e02ff */
[----:B------:R-:W0:Y:S01]  /*0050*/  S2UR UR4, SR_CTAID.X ;  /* 0x00000000000479c3 */ /* 0x000e220000002500 */
[-C--:B------:R-:W-:Y:S02]  /*0060*/  IABS R5, R0.reuse ;  /* 0x0000000000057213 */ /* 0x080fe40000000000 */
[----:B------:R-:W-:Y:S02]  /*0070*/  IABS R11, R0 ;  /* 0x00000000000b7213 */ /* 0x000fe40000000000 */
[----:B------:R-:W2:Y:S01]  /*0080*/  I2F.RP R4, R5 ;  /* 0x0000000500047306 */ /* 0x000ea20000209400 */
[----:B-1----:R-:W-:-:S07]  /*0090*/  IABS R10, R9 ;  /* 0x00000009000a7213 */ /* 0x002fce0000000000 */
[----:B--2---:R-:W1:Y:S02]  /*00a0*/  MUFU.RCP R4, R4 ;  /* 0x0000000400047308 */ /* 0x004e640000001000 */
[----:B-1----:R-:W-:Y:S02]  /*00b0*/  VIADD R2, R4, 0xffffffe ;  /* 0x0ffffffe04027836 */ /* 0x002fe40000000000 */
[----:B------:R-:W-:-:S04]  /*00c0*/  IMAD.MOV R4, RZ, RZ, -R11 ;  /* 0x000000ffff047224 */ /* 0x000fc800078e0a0b */
[----:B------:R1:W2:Y:S02]  /*00d0*/  F2I.FTZ.U32.TRUNC.NTZ R3, R2 ;  /* 0x0000000200037305 */ /* 0x0002a4000021f000 */
[----:B-1----:R-:W-:Y:S02]  /*00e0*/  IMAD.MOV.U32 R2, RZ, RZ, RZ ;  /* 0x000000ffff027224 */ /* 0x002fe400078e00ff */
[----:B--2---:R-:W-:-:S04]  /*00f0*/  IMAD.MOV R8, RZ, RZ, -R3 ;  /* 0x000000ffff087224 */ /* 0x004fc800078e0a03 */
[----:B------:R-:W-:Y:S02]  /*0100*/  IMAD R7, R8, R5, RZ ;  /* 0x0000000508077224 */ /* 0x000fe400078e02ff */
[----:B------:R-:W-:Y:S02]  /*0110*/  IMAD.MOV.U32 R8, RZ, RZ, R10 ;  /* 0x000000ffff087224 */ /* 0x000fe400078e000a */
[----:B------:R-:W-:Y:S02]  /*0120*/  IMAD.HI.U32 R3, R3, R7, R2 ;  /* 0x0000000703037227 */ /* 0x000fe400078e0002 */
[----:B------:R-:W0:Y:S04]  /*0130*/  S2R R7, SR_TID.X ;  /* 0x0000000000077919 */ /* 0x000e280000002100 */
[----:B------:R-:W-:-:S04]  /*0140*/  IMAD.HI.U32 R3, R3, R8, RZ ;  /* 0x0000000803037227 */ /* 0x000fc800078e00ff */
[----:B------:R-:W-:-:S05]  /*0150*/  IMAD R2, R3, R4, R8 ;  /* 0x0000000403027224 */ /* 0x000fca00078e0208 */
[----:B------:R-:W-:-:S13]  /*0160*/  ISETP.GT.U32.AND P2, PT, R5, R2, PT ;  /* 0x000000020500720c */ /* 0x000fda0003f44070 */
[----:B------:R-:W-:Y:S02]  /*0170*/  @!P2 IMAD.IADD R2, R2, 0x1, -R5 ;  /* 0x000000010202a824 */ /* 0x000fe400078e0a05 */
[----:B------:R-:W-:Y:S01]  /*0180*/  @!P2 VIADD R3, R3, 0x1 ;  /* 0x000000010303a836 */ /* 0x000fe20000000000 */
[----:B------:R-:W-:Y:S02]  /*0190*/  ISETP.NE.AND P2, PT, R0, RZ, PT ;  /* 0x000000ff0000720c */ /* 0x000fe40003f45270 */
[----:B------:R-:W-:Y:S01]  /*01a0*/  ISETP.GE.U32.AND P0, PT, R2, R5, PT ;  /* 0x000000050200720c */ /* 0x000fe20003f06070 */
[----:B0-----:R-:W-:Y:S01]  /*01b0*/  IMAD R4, R6, UR4, R7 ;  /* 0x0000000406047c24 */ /* 0x001fe2000f8e0207 */
[----:B------:R-:W-:Y:S01]  /*01c0*/  LOP3.LUT R2, R0, R9, RZ, 0x3c, !PT ;  /* 0x0000000900027212 */ /* 0x000fe200078e3cff */
[----:B------:R-:W-:-:S03]  /*01d0*/  UMOV UR4, URZ ;  /* 0x000000ff00047c82 */ /* 0x000fc60008000000 */
[----:B------:R-:W-:-:S07]  /*01e0*/  ISETP.GE.AND P1, PT, R2, RZ, PT ;  /* 0x000000ff0200720c */ /* 0x000fce0003f26270 */
[----:B------:R-:W-:-:S06]  /*01f0*/  @P0 VIADD R3, R3, 0x1 ;  /* 0x0000000103030836 */ /* 0x000fcc0000000000 */
[----:B------:R-:W-:Y:S01]  /*0200*/  @!P1 IMAD.MOV R3, RZ, RZ, -R3 ;  /* 0x000000ffff039224 */ /* 0x000fe200078e0a03 */
[----:B------:R-:W-:-:S05]  /*0210*/  @!P2 LOP3.LUT R3, RZ, R0, RZ, 0x33, !PT ;  /* 0x00000000ff03a212 */ /* 0x000fca00078e33ff */
[----:B------:R-:W-:Y:S02]  /*0220*/  IMAD.MOV R2, RZ, RZ, -R3 ;  /* 0x000000ffff027224 */ /* 0x000fe400078e0a03 */
[----:B------:R-:W-:Y:S02]  /*0230*/  VIADD R5, R3, 0x1 ;  /* 0x0000000103057836 */ /* 0x000fe40000000000 */
[----:B------:R-:W-:-:S05]  /*0240*/  IMAD R0, R0, R2, R9 ;  /* 0x0000000200007224 */ /* 0x000fca00078e0209 */
[----:B------:R-:W-:-:S13]  /*0250*/  ISETP.NE.AND P0, PT, R0, RZ, PT ;  /* 0x000000ff0000720c */ /* 0x000fda0003f05270 */
[----:B------:R-:W-:Y:S02]  /*0260*/  @!P0 IMAD.MOV R5, RZ, RZ, R3 ;  /* 0x000000ffff058224 */ /* 0x000fe400078e0203 */
[----:B------:R-:W-:Y:S02]  /*0270*/  IMAD.MOV.U32 R3, RZ, RZ, -0x55555555 ;  /* 0xaaaaaaabff037424 */ /* 0x000fe400078e00ff */
[----:B------:R-:W-:-:S07]  /*0280*/  IMAD.MOV.U32 R0, RZ, RZ, R5 ;  /* 0x000000ffff007224 */ /* 0x000fce00078e0005 */
.L_x_6:
[----:B------:R-:W-:Y:S01]  /*0290*/  IMAD R2, R0, R3, 0x2aaaaaaa ;  /* 0x2aaaaaaa00027424 */ /* 0x000fe200078e0203 */
[----:B------:R-:W-:Y:S01]  /*02a0*/  UMOV UR5, UR4 ;  /* 0x0000000400057c82 */ /* 0x000fe20008000000 */
[----:B------:R-:W-:Y:S01]  /*02b0*/  UIADD3 UR4, UPT, UPT, UR4, 0x1, URZ ;  /* 0x0000000104047890 */ /* 0x000fe2000fffe0ff */
[----:B------:R-:W-:Y:S02]  /*02c0*/  IMAD.MOV.U32 R7, RZ, RZ, R0 ;  /* 0x000000ffff077224 */ /* 0x000fe400078e0000 */
[----:B------:R-:W-:Y:S01]  /*02d0*/  ISETP.GT.U32.AND P0, PT, R2, 0x55555554, PT ;  /* 0x555555540200780c */ /* 0x000fe20003f04070 */
[----:B------:R-:W-:-:S12]  /*02e0*/  VIADD R0, R0, 0x1 ;  /* 0x0000000100007836 */ /* 0x000fd80000000000 */
[----:B------:R-:W-:Y:S05]  /*02f0*/  @P0 BRA `(.L_x_6) ;  /* 0xfffffffc00e40947 */ /* 0x000fea000383ffff */
[----:B------:R-:W-:-:S13]  /*0300*/  ISETP.GE.AND P0, PT, R7, 0x3, PT ;  /* 0x000000030700780c */ /* 0x000fda0003f06270 */
[----:B------:R-:W-:Y:S05]  /*0310*/  @!P0 EXIT ;  /* 0x000000000000894d */ /* 0x000fea0003800000 */
[C---:B------:R-:W-:Y:S01]  /*0320*/  IMAD R0, R4.reuse, R7, RZ ;  /* 0x0000000704007224 */ /* 0x040fe200078e02ff */
[----:B------:R-:W-:Y:S01]  /*0330*/  BSSY.RECONVERGENT B0, `(.L_x_7) ;  /* 0x0000058000007945 */ /* 0x000fe20003800200 */
[----:B------:R-:W-:Y:S02]  /*0340*/  IMAD R5, R4, R5, RZ ;  /* 0x0000000504057224 */ /* 0x000fe400078e02ff */
[C---:B------:R-:W-:Y:S02]  /*0350*/  IMAD.IADD R2, R0.reuse, 0x1, R7 ;  /* 0x0000000100027824 */ /* 0x040fe400078e0207 */
[----:B------:R-:W-:Y:S02]  /*0360*/  VIADD R3, R0, 0x5 ;  /* 0x0000000500037836 */ /* 0x000fe40000000000 */
[----:B------:R-:W-:Y:S01]  /*0370*/  IMAD R5, R4, UR5, R5 ;  /* 0x0000000504057c24 */ /* 0x000fe2000f8e0205 */
[----:B------:R-:W0:Y:S01]  /*0380*/  LDCU.64 UR4, c[0x0][0x358] ;  /* 0x00006b00ff0477ac */ /* 0x000e220008000a00 */
[----:B------:R-:W-:Y:S01]  /*0390*/  VIADD R11, R0, 0x2 ;  /* 0x00000002000b7836 */ /* 0x000fe20000000000 */
[----:B------:R-:W-:-:S05]  /*03a0*/  VIMNMX R4, PT, PT, R2, R3, !PT ;  /* 0x0000000302047248 */ /* 0x000fca0007fe0100 */
[----:B------:R-:W-:-:S04]  /*03b0*/  IMAD.IADD R4, R4, 0x1, -R5 ;  /* 0x0000000104047824 */ /* 0x000fc800078e0a05 */
[C---:B------:R-:W-:Y:S02]  /*03c0*/  VIADD R5, R4.reuse, 0xfffffffb ;  /* 0xfffffffb04057836 */ /* 0x040fe40000000000 */
[----:B------:R-:W-:-:S03]  /*03d0*/  VIADD R4, R4, 0xfffffffa ;  /* 0xfffffffa04047836 */ /* 0x000fc60000000000 */
[----:B------:R-:W-:-:S04]  /*03e0*/  ISETP.NE.AND P0, PT, R5, RZ, PT ;  /* 0x000000ff0500720c */ /* 0x000fc80003f05270 */
[----:B------:R-:W-:-:S09]  /*03f0*/  SEL R9, RZ, 0x1, !P0 ;  /* 0x00000001ff097807 */ /* 0x000fd20004000000 */
[----:B------:R-:W-:-:S04]  /*0400*/  @!P0 IMAD.MOV R4, RZ, RZ, R5 ;  /* 0x000000ffff048224 */ /* 0x000fc800078e0205 */
[----:B------:R-:W-:-:S05]  /*0410*/  IMAD.HI.U32 R4, R4, -0x55555555, RZ ;  /* 0xaaaaaaab04047827 */ /* 0x000fca00078e00ff */
[----:B------:R-:W-:-:S04]  /*0420*/  SHF.R.U32.HI R8, RZ, 0x1, R4 ;  /* 0x00000001ff087819 */ /* 0x000fc80000011604 */
[----:B------:R-:W-:-:S04]  /*0430*/  LOP3.LUT R4, R8, 0x1, RZ, 0xc0, !PT ;  /* 0x0000000108047812 */ /* 0x000fc800078ec0ff */
[----:B------:R-:W-:-:S13]  /*0440*/  ISETP.EQ.U32.XOR P1, PT, R4, 0x1, P0 ;  /* 0x000000010400780c */ /* 0x000fda0000722870 */
[----:B0-----:R-:W-:Y:S05]  /*0450*/  @P1 BRA `(.L_x_8) ;  /* 0x0000000400141947 */ /* 0x001fea0003800000 */
[----:B------:R-:W0:Y:S01]  /*0460*/  LDCU.64 UR6, c[0x0][0x380] ;  /* 0x00007000ff0677ac */ /* 0x000e220008000a00 */
[----:B------:R-:W1:Y:S01]  /*0470*/  LDC.64 R6, c[0x0][0x388] ;  /* 0x0000e200ff067b82 */ /* 0x000e620000000a00 */
[----:B0-----:R-:W-:-:S04]  /*0480*/  IADD3 R4, P0, PT, R0, UR6, RZ ;  /* 0x0000000600047c10 */ /* 0x001fc8000ff1e0ff */
[----:B------:R-:W-:-:S05]  /*0490*/  LEA.HI.X.SX32 R5, R0, UR7, 0x1, P0 ;  /* 0x0000000700057c11 */ /* 0x000fca00080f0eff */
[----:B------:R-:W2:Y:S01]  /*04a0*/  LDG.E.U8 R12, desc[UR4][R4.64] ;  /* 0x00000004040c7981 */ /* 0x000ea2000c1e1100 */
[----:B------:R-:W-:Y:S01]  /*04b0*/  IMAD.HI R10, R0, 0x55555556, RZ ;  /* 0x55555556000a7827 */ /* 0x000fe200078e02ff */
[----:B------:R-:W-:Y:S04]  /*04c0*/  BSSY.RECONVERGENT B1, `(.L_x_9) ;  /* 0x000000f000017945 */ /* 0x000fe80003800200 */
[----:B------:R-:W-:-:S05]  /*04d0*/  LEA.HI R11, R10, R10, RZ, 0x1 ;  /* 0x0000000a0a0b7211 */ /* 0x000fca00078f08ff */
[----:B-1----:R-:W-:Y:S01]  /*04e0*/  IMAD.WIDE R6, R11, 0x4, R6 ;  /* 0x000000040b067825 */ /* 0x002fe200078e0206 */
[----:B--2---:R-:W-:-:S13]  /*04f0*/  ISETP.NE.AND P0, PT, R12, 0x41, PT ;  /* 0x000000410c00780c */ /* 0x004fda0003f05270 */
[----:B------:R-:W-:Y:S05]  /*0500*/  @P0 BRA `(.L_x_10) ;  /* 0x0000000000280947 */ /* 0x000fea0003800000 */
[----:B------:R-:W2:Y:S01]  /*0510*/  LDG.E.U8 R10, desc[UR4][R4.64+0x1] ;  /* 0x00000104040a7981 */ /* 0x000ea2000c1e1100 */
[----:B------:R-:W-:Y:S01]  /*0520*/  IMAD.MOV.U32 R12, RZ, RZ, 0x41 ;  /* 0x00000041ff0c7424 */ /* 0x000fe200078e00ff */
[----:B--2---:R-:W-:-:S13]  /*0530*/  ISETP.NE.AND P0, PT, R10, 0x54, PT ;  /* 0x000000540a00780c */ /* 0x004fda0003f05270 */
[----:B------:R-:W-:Y:S05]  /*0540*/  @P0 BRA `(.L_x_10) ;  /* 0x0000000000180947 */ /* 0x000fea0003800000 */
[----:B------:R-:W2:Y:S02]  /*0550*/  LDG.E.U8 R10, desc[UR4][R4.64+0x2] ;  /* 0x00000204040a7981 */ /* 0x000ea4000c1e1100 */
[----:B--2---:R-:W-:-:S13]  /*0560*/  ISETP.NE.AND P0, PT, R10, 0x47, PT ;  /* 0x000000470a00780c */ /* 0x004fda0003f05270 */
[----:B------:R-:W-:Y:S05]  /*0570*/  @P0 BRA `(.L_x_10) ;  /* 0x00000000000c0947 */ /* 0x000fea0003800000 */
[----:B------:R-:W-:-:S05]  /*0580*/  IMAD.MOV.U32 R11, RZ, RZ, 0x1 ;  /* 0x00000001ff0b7424 */ /* 0x000fca00078e00ff */
[----:B------:R0:W-:Y:S04]  /*0590*/  STG.E desc[UR4][R6.64], R11 ;  /* 0x0000000b06007986 */ /* 0x0001e8000c101904 */
[----:B------:R0:W5:Y:S02]  /*05a0*/  LDG.E.U8 R12, desc[UR4][R4.64] ;  /* 0x00000004040c7981 */ /* 0x000164000c1e1100 */
.L_x_10:
[----:B------:R-:W-:Y:S05]  /*05b0*/  BSYNC.RECONVERGENT B1 ;  /* 0x0000000000017941 */ /* 0x000fea0003800200 */
.L_x_9:
[----:B-----5:R-:W-:Y:S01]  /*05c0*/  LOP3.LUT R12, R12, 0xff, RZ, 0xc0, !PT ;  /* 0x000000ff0c0c7812 */ /* 0x020fe200078ec0ff */
[----:B------:R-:W-:Y:S03]  /*05d0*/  BSSY.RECONVERGENT B1, `(.L_x_11) ;  /* 0x000002b000017945 */ /* 0x000fe60003800200 */
[----:B------:R-:W-:-:S13]  /*05e0*/  ISETP.NE.AND P0, PT, R12, 0x54, PT ;  /* 0x000000540c00780c */ /* 0x000fda0003f05270 */
[----:B------:R-:W-:Y:S05]  /*05f0*/  @P0 BRA `(.L_x_12) ;  /* 0x0000000000a00947 */ /* 0x000fea0003800000 */
[----:B------:R-:W2:Y:S01]  /*0600*/  LDG.E.U8 R10, desc[UR4][R4.64+0x1] ;  /* 0x00000104040a7981 */ /* 0x000ea2000c1e1100 */
[----:B------:R-:W-:Y:S01]  /*0610*/  BSSY.RELIABLE B2, `(.L_x_13) ;  /* 0x000000e000027945 */ /* 0x000fe20003800100 */
[----:B--2---:R-:W-:-:S13]  /*0620*/  ISETP.NE.AND P0, PT, R10, 0x41, PT ;  /* 0x000000410a00780c */ /* 0x004fda0003f05270 */
[----:B------:R-:W-:Y:S05]  /*0630*/  @P0 BRA `(.L_x_14) ;  /* 0x00000000002c0947 */ /* 0x000fea0003800000 */
[----:B------:R-:W2:Y:S02]  /*0640*/  LDG.E.U8 R10, desc[UR4][R4.64+0x2] ;  /* 0x00000204040a7981 */ /* 0x000ea4000c1e1100 */
[----:B--2---:R-:W-:Y:S01]  /*0650*/  ISETP.NE.AND P0, PT, R10, 0x47, PT ;  /* 0x000000470a00780c */ /* 0x004fe20003f05270 */
[----:B------:R-:W-:-:S12]  /*0660*/  IMAD.MOV.U32 R10, RZ, RZ, 0x41 ;  /* 0x00000041ff0a7424 */ /* 0x000fd800078e00ff */
[----:B------:R-:W-:Y:S05]  /*0670*/  @P0 BRA `(.L_x_14) ;  /* 0x00000000001c0947 */ /* 0x000fea0003800000 */
[----:B0-----:R-:W-:-:S05]  /*0680*/  IMAD.MOV.U32 R11, RZ, RZ, 0x2 ;  /* 0x00000002ff0b7424 */ /* 0x001fca00078e00ff */
[----:B------:R1:W-:Y:S04]  /*0690*/  STG.E desc[UR4][R6.64], R11 ;  /* 0x0000000b06007986 */ /* 0x0003e8000c101904 */
[----:B------:R-:W2:Y:S02]  /*06a0*/  LDG.E.U8 R10, desc[UR4][R4.64] ;  /* 0x00000004040a7981 */ /* 0x000ea4000c1e1100 */
[----:B--2---:R-:W-:-:S13]  /*06b0*/  ISETP.NE.AND P0, PT, R10, 0x54, PT ;  /* 0x000000540a00780c */ /* 0x004fda0003f05270 */
[----:B------:R-:W-:Y:S05]  /*06c0*/  @P0 BREAK.RELIABLE B2 ;  /* 0x0000000000020942 */ /* 0x000fea0003800100 */
[----:B-1----:R-:W-:Y:S05]  /*06d0*/  @P0 BRA `(.L_x_12) ;  /* 0x0000000000680947 */ /* 0x002fea0003800000 */
[----:B------:R1:W5:Y:S02]  /*06e0*/  LDG.E.U8 R10, desc[UR4][R4.64+0x1] ;  /* 0x00000104040a7981 */ /* 0x000364000c1e1100 */
.L_x_14:
[----:B------:R-:W-:Y:S05]  /*06f0*/  BSYNC.RELIABLE B2 ;  /* 0x0000000000027941 */ /* 0x000fea0003800100 */
.L_x_13:
[----:B0----5:R-:W-:Y:S01]  /*0700*/  LOP3.LUT R11, R10, 0xff, RZ, 0xc0, !PT ;  /* 0x000000ff0a0b7812 */ /* 0x021fe200078ec0ff */
[----:B------:R-:W-:Y:S03]  /*0710*/  BSSY.RELIABLE B2, `(.L_x_15) ;  /* 0x0000012000027945 */ /* 0x000fe60003800100 */
[----:B------:R-:W-:-:S13]  /*0720*/  ISETP.NE.AND P0, PT, R11, 0x41, PT ;  /* 0x000000410b00780c */ /* 0x000fda0003f05270 */
[----:B------:R-:W-:Y:S05]  /*0730*/  @P0 BRA `(.L_x_16) ;  /* 0x00000000002c0947 */ /* 0x000fea0003800000 */
[----:B------:R-:W2:Y:S02]  /*0740*/  LDG.E.U8 R10, desc[UR4][R4.64+0x2] ;  /* 0x00000204040a7981 */ /* 0x000ea4000c1e1100 */
[----:B--2---:R-:W-:Y:S01]  /*0750*/  ISETP.NE.AND P0, PT, R10, 0x41, PT ;  /* 0x000000410a00780c */ /* 0x004fe20003f05270 */
[----:B------:R-:W-:-:S12]  /*0760*/  IMAD.MOV.U32 R10, RZ, RZ, 0x41 ;  /* 0x00000041ff0a7424 */ /* 0x000fd800078e00ff */
[----:B------:R-:W-:Y:S05]  /*0770*/  @P0 BRA `(.L_x_16) ;  /* 0x00000000001c0947 */ /* 0x000fea0003800000 */
[----:B------:R-:W-:-:S05]  /*0780*/  IMAD.MOV.U32 R11, RZ, RZ, 0x2 ;  /* 0x00000002ff0b7424 */ /* 0x000fca00078e00ff */
[----:B------:R2:W-:Y:S04]  /*0790*/  STG.E desc[UR4][R6.64], R11 ;  /* 0x0000000b06007986 */ /* 0x0005e8000c101904 */
[----:B------:R-:W3:Y:S02]  /*07a0*/  LDG.E.U8 R10, desc[UR4][R4.64] ;  /* 0x00000004040a7981 */ /* 0x000ee4000c1e1100 */
[----:B---3--:R-:W-:-:S13]  /*07b0*/  ISETP.NE.AND P0, PT, R10, 0x54, PT ;  /* 0x000000540a00780c */ /* 0x008fda0003f05270 */
[----:B------:R-:W-:Y:S05]  /*07c0*/  @P0 BREAK.RELIABLE B2 ;  /* 0x0000000000020942 */ /* 0x000fea0003800100 */
[----:B--2---:R-:W-:Y:S05]  /*07d0*/  @P0 BRA `(.L_x_12) ;  /* 0x0000000000280947 */ /* 0x004fea0003800000 */
[----:B------:R0:W5:Y:S02]  /*07e0*/  LDG.E.U8 R10, desc[UR4][R4.64+0x1] ;  /* 0x00000104040a7981 */ /* 0x000164000c1e1100 */
.L_x_16:
[----:B-----5:R-:W-:-:S04]  /*07f0*/  LOP3.LUT R10, R10, 0xff, RZ, 0xc0, !PT ;  /* 0x000000ff0a0a7812 */ /* 0x020fc800078ec0ff */
[----:B------:R-:W-:-:S13]  /*0800*/  ISETP.NE.AND P0, PT, R10, 0x47, PT ;  /* 0x000000470a00780c */ /* 0x000fda0003f05270 */
[----:B------:R-:W-:Y:S05]  /*0810*/  @P0 BREAK.RELIABLE B2 ;  /* 0x0000000000020942 */ /* 0x000fea0003800100 */
[----:B------:R-:W-:Y:S05]  /*0820*/  @P0 BRA `(.L_x_12) ;  /* 0x0000000000140947 */ /* 0x000fea0003800000 */
[----:B------:R-:W-:Y:S05]  /*0830*/  BSYNC.RELIABLE B2 ;  /* 0x0000000000027941 */ /* 0x000fea0003800100 */
.L_x_15:
[----:B01----:R-:W2:Y:S02]  /*0840*/  LDG.E.U8 R4, desc[UR4][R4.64+0x2] ;  /* 0x0000020404047981 */ /* 0x003ea4000c1e1100 */
[----:B--2---:R-:W-:-:S13]  /*0850*/  ISETP.NE.AND P0, PT, R4, 0x41, PT ;  /* 0x000000410400780c */ /* 0x004fda0003f05270 */
[----:B------:R-:W-:-:S05]  /*0860*/  @!P0 IMAD.MOV.U32 R11, RZ, RZ, 0x2 ;  /* 0x00000002ff0b8424 */ /* 0x000fca00078e00ff */
[----:B------:R2:W-:Y:S02]  /*0870*/  @!P0 STG.E desc[UR4][R6.64], R11 ;  /* 0x0000000b06008986 */ /* 0x0005e4000c101904 */
.L_x_12:
[----:B------:R-:W-:Y:S05]  /*0880*/  BSYNC.RECONVERGENT B1 ;  /* 0x0000000000017941 */ /* 0x000fea0003800200 */
.L_x_11:
[----:B------:R-:W-:Y:S02]  /*0890*/  VIADD R0, R0, 0x3 ;  /* 0x0000000300007836 */ /* 0x000fe40000000000 */
[----:B0-2---:R-:W-:-:S07]  /*08a0*/  IMAD.MOV.U32 R11, RZ, RZ, R3 ;  /* 0x000000ffff0b7224 */ /* 0x005fce00078e0003 */
.L_x_8:
[----:B------:R-:W-:Y:S05]  /*08b0*/  BSYNC.RECONVERGENT B0 ;  /* 0x0000000000007941 */ /* 0x000fea0003800200 */
.L_x_7:
[----:B------:R-:W-:Y:S05]  /*08c0*/  WARPSYNC.ALL ;  /* 0x0000000000007948 */ /* 0x000fea0003800000 */
[----:B-1----:R-:W0:Y:S01]  /*08d0*/  LDC.64 R4, c[0x0][0x388] ;  /* 0x0000e200ff047b82 */ /* 0x002e220000000a00 */
[----:B------:R-:W-:Y:S01]  /*08e0*/  LOP3.LUT P0, RZ, R8, R9, RZ, 0xfc, !PT ;  /* 0x0000000908ff7212 */ /* 0x000fe2000780fcff */
[----:B------:R-:W1:-:S12]  /*08f0*/  LDCU.64 UR6, c[0x0][0x380] ;  /* 0x00007000ff0677ac */ /* 0x000e580008000a00 */
[----:B-1----:R-:W-:Y:S05]  /*0900*/  @!P0 EXIT ;  /* 0x000000000000894d */ /* 0x002fea0003800000 */
.L_x_33:
[----:B012---:R-:W-:-:S04]  /*0910*/  IADD3 R6, P0, PT, R0, UR6, RZ ;  /* 0x0000000600067c10 */ /* 0x007fc8000ff1e0ff */
[----:B------:R-:W-:-:S05]  /*0920*/  LEA.HI.X.SX32 R7, R0, UR7, 0x1, P0 ;  /* 0x0000000700077c11 */ /* 0x000fca00080f0eff */
[----:B------:R-:W2:Y:S01]  /*0930*/  LDG.E.U8 R12, desc[UR4][R6.64] ;  /* 0x00000004060c7981 */ /* 0x000ea2000c1e1100 */
[----:B---3--:R-:W-:Y:S01]  /*0940*/  IMAD.HI R3, R0, 0x55555556, RZ ;  /* 0x5555555600037827 */ /* 0x008fe200078e02ff */
[----:B------:R-:W-:Y:S01]  /*0950*/  IADD3 R8, P1, PT, R11, UR6, RZ ;  /* 0x000000060b087c10 */ /* 0x000fe2000ff3e0ff */
[----:B------:R-:W-:Y:S03]  /*0960*/  BSSY.RECONVERGENT B0, `(.L_x_17) ;  /* 0x0000010000007945 */ /* 0x000fe60003800200 */
[----:B------:R-:W-:Y:S02]  /*0970*/  LEA.HI R3, R3, R3, RZ, 0x1 ;  /* 0x0000000303037211 */ /* 0x000fe400078f08ff */
[----:B------:R-:W-:-:S03]  /*0980*/  LEA.HI.X.SX32 R9, R11, UR7, 0x1, P1 ;  /* 0x000000070b097c11 */ /* 0x000fc600088f0eff */
[----:B0-----:R-:W-:Y:S01]  /*0990*/  IMAD.WIDE R10, R3, 0x4, R4 ;  /* 0x00000004030a7825 */ /* 0x001fe200078e0204 */
        /* <DEDUP_REMOVED lines=12> */
.L_x_18:
[----:B------:R-:W-:Y:S05]  /*0a60*/  BSYNC.RECONVERGENT B0 ;  /* 0x0000000000007941 */ /* 0x000fea0003800200 */
.L_x_17:
[----:B-----5:R-:W-:Y:S01]  /*0a70*/  LOP3.LUT R12, R12, 0xff, RZ, 0xc0, !PT ;  /* 0x000000ff0c0c7812 */ /* 0x020fe200078ec0ff */
[----:B------:R-:W-:Y:S03]  /*0a80*/  BSSY.RECONVERGENT B0, `(.L_x_19) ;  /* 0x000002b000007945 */ /* 0x000fe60003800200 */
[----:B------:R-:W-:-:S13]  /*0a90*/  ISETP.NE.AND P0, PT, R12, 0x54, PT ;  /* 0x000000540c00780c */ /* 0x000fda0003f05270 */
[----:B------:R-:W-:Y:S05]  /*0aa0*/  @P0 BRA `(.L_x_20) ;  /* 0x0000000000a00947 */ /* 0x000fea0003800000 */
[----:B0-----:R-:W2:Y:S01]  /*0ab0*/  LDG.E.U8 R3, desc[UR4][R6.64+0x1] ;  /* 0x0000010406037981 */ /* 0x001ea2000c1e1100 */
[----:B------:R-:W-:Y:S01]  /*0ac0*/  BSSY.RELIABLE B1, `(.L_x_21) ;  /* 0x000000e000017945 */ /* 0x000fe20003800100 */
[----:B--2---:R-:W-:-:S13]  /*0ad0*/  ISETP.NE.AND P0, PT, R3, 0x41, PT ;  /* 0x000000410300780c */ /* 0x004fda0003f05270 */
[----:B------:R-:W-:Y:S05]  /*0ae0*/  @P0 BRA `(.L_x_22) ;  /* 0x00000000002c0947 */ /* 0x000fea0003800000 */
[----:B------:R-:W2:Y:S02]  /*0af0*/  LDG.E.U8 R3, desc[UR4][R8.64] ;  /* 0x0000000408037981 */ /* 0x000ea4000c1e1100 */
[----:B--2---:R-:W-:Y:S01]  /*0b00*/  ISETP.NE.AND P0, PT, R3, 0x47, PT ;  /* 0x000000470300780c */ /* 0x004fe20003f05270 */
[----:B------:R-:W-:-:S12]  /*0b10*/  IMAD.MOV.U32 R3, RZ, RZ, 0x41 ;  /* 0x00000041ff037424 */ /* 0x000fd800078e00ff */
[----:B------:R-:W-:Y:S05]  /*0b20*/  @P0 BRA `(.L_x_22) ;  /* 0x00000000001c0947 */ /* 0x000fea0003800000 */
[----:B------:R-:W-:-:S05]  /*0b30*/  IMAD.MOV.U32 R13, RZ, RZ, 0x2 ;  /* 0x00000002ff0d7424 */ /* 0x000fca00078e00ff */
[----:B------:R1:W-:Y:S04]  /*0b40*/  STG.E desc[UR4][R10.64], R13 ;  /* 0x0000000d0a007986 */ /* 0x0003e8000c101904 */
[----:B------:R-:W2:Y:S02]  /*0b50*/  LDG.E.U8 R3, desc[UR4][R6.64] ;  /* 0x0000000406037981 */ /* 0x000ea4000c1e1100 */
[----:B--2---:R-:W-:-:S13]  /*0b60*/  ISETP.NE.AND P0, PT, R3, 0x54, PT ;  /* 0x000000540300780c */ /* 0x004fda0003f05270 */
[----:B------:R-:W-:Y:S05]  /*0b70*/  @P0 BREAK.RELIABLE B1 ;  /* 0x0000000000010942 */ /* 0x000fea0003800100 */
[----:B-1----:R-:W-:Y:S05]  /*0b80*/  @P0 BRA `(.L_x_20) ;  /* 0x0000000000680947 */ /* 0x002fea0003800000 */
[----:B------:R0:W5:Y:S02]  /*0b90*/  LDG.E.U8 R3, desc[UR4][R6.64+0x1] ;  /* 0x0000010406037981 */ /* 0x000164000c1e1100 */
.L_x_22:
[----:B------:R-:W-:Y:S05]  /*0ba0*/  BSYNC.RELIABLE B1 ;  /* 0x0000000000017941 */ /* 0x000fea0003800100 */
.L_x_21:
[----:B-----5:R-:W-:Y:S01]  /*0bb0*/  LOP3.LUT R12, R3, 0xff, RZ, 0xc0, !PT ;  /* 0x000000ff030c7812 */ /* 0x020fe200078ec0ff */
        /* <DEDUP_REMOVED lines=14> */
.L_x_24:
[----:B-----5:R-:W-:-:S04]  /*0ca0*/  LOP3.LUT R3, R3, 0xff, RZ, 0xc0, !PT ;  /* 0x000000ff03037812 */ /* 0x020fc800078ec0ff */
[----:B------:R-:W-:-:S13]  /*0cb0*/  ISETP.NE.AND P0, PT, R3, 0x47, PT ;  /* 0x000000470300780c */ /* 0x000fda0003f05270 */
[----:B------:R-:W-:Y:S05]  /*0cc0*/  @P0 BREAK.RELIABLE B1 ;  /* 0x0000000000010942 */ /* 0x000fea0003800100 */
[----:B------:R-:W-:Y:S05]  /*0cd0*/  @P0 BRA `(.L_x_20) ;  /* 0x0000000000140947 */ /* 0x000fea0003800000 */
[----:B------:R-:W-:Y:S05]  /*0ce0*/  BSYNC.RELIABLE B1 ;  /* 0x0000000000017941 */ /* 0x000fea0003800100 */
.L_x_23:
[----:B------:R-:W2:Y:S02]  /*0cf0*/  LDG.E.U8 R8, desc[UR4][R8.64] ;  /* 0x0000000408087981 */ /* 0x000ea4000c1e1100 */
[----:B--2---:R-:W-:-:S13]  /*0d00*/  ISETP.NE.AND P0, PT, R8, 0x41, PT ;  /* 0x000000410800780c */ /* 0x004fda0003f05270 */
[----:B------:R-:W-:-:S05]  /*0d10*/  @!P0 IMAD.MOV.U32 R3, RZ, RZ, 0x2 ;  /* 0x00000002ff038424 */ /* 0x000fca00078e00ff */
[----:B------:R2:W-:Y:S02]  /*0d20*/  @!P0 STG.E desc[UR4][R10.64], R3 ;  /* 0x000000030a008986 */ /* 0x0005e4000c101904 */
.L_x_20:
[----:B------:R-:W-:Y:S05]  /*0d30*/  BSYNC.RECONVERGENT B0 ;  /* 0x0000000000007941 */ /* 0x000fea0003800200 */
.L_x_19:
[----:B0-2---:R-:W2:Y:S01]  /*0d40*/  LDG.E.U8 R10, desc[UR4][R6.64+0x3] ;  /* 0x00000304060a7981 */ /* 0x005ea2000c1e1100 */
[----:B------:R-:W-:Y:S01]  /*0d50*/  VIADD R3, R0, 0x3 ;  /* 0x0000000300037836 */ /* 0x000fe20000000000 */
[----:B------:R-:W-:Y:S03]  /*0d60*/  BSSY.RECONVERGENT B0, `(.L_x_25) ;  /* 0x0000010000007945 */ /* 0x000fe60003800200 */
[----:B------:R-:W-:-:S05]  /*0d70*/  IMAD.HI R3, R3, 0x55555556, RZ ;  /* 0x5555555603037827 */ /* 0x000fca00078e02ff */
[----:B------:R-:W-:-:S05]  /*0d80*/  LEA.HI R9, R3, R3, RZ, 0x1 ;  /* 0x0000000303097211 */ /* 0x000fca00078f08ff */
[----:B------:R-:W-:Y:S01]  /*0d90*/  IMAD.WIDE R8, R9, 0x4, R4 ;  /* 0x0000000409087825 */ /* 0x000fe200078e0204 */
        /* <DEDUP_REMOVED lines=12> */
.L_x_26:
[----:B------:R-:W-:Y:S05]  /*0e60*/  BSYNC.RECONVERGENT B0 ;  /* 0x0000000000007941 */ /* 0x000fea0003800200 */
.L_x_25:
        /* <DEDUP_REMOVED lines=19> */
.L_x_30:
[----:B------:R-:W-:Y:S05]  /*0fa0*/  BSYNC.RELIABLE B1 ;  /* 0x0000000000017941 */ /* 0x000fea0003800100 */
.L_x_29:
        /* <DEDUP_REMOVED lines=15> */
.L_x_32:
[----:B-----5:R-:W-:-:S04]  /*10a0*/  LOP3.LUT R3, R3, 0xff, RZ, 0xc0, !PT ;  /* 0x000000ff03037812 */ /* 0x020fc800078ec0ff */
[----:B------:R-:W-:-:S13]  /*10b0*/  ISETP.NE.AND P0, PT, R3, 0x47, PT ;  /* 0x000000470300780c */ /* 0x000fda0003f05270 */
[----:B------:R-:W-:Y:S05]  /*10c0*/  @P0 BREAK.RELIABLE B1 ;  /* 0x0000000000010942 */ /* 0x000fea0003800100 */
[----:B------:R-:W-:Y:S05]  /*10d0*/  @P0 BRA `(.L_x_28) ;  /* 0x0000000000140947 */ /* 0x000fea0003800000 */
[----:B------:R-:W-:Y:S05]  /*10e0*/  BSYNC.RELIABLE B1 ;  /* 0x0000000000017941 */ /* 0x000fea0003800100 */
.L_x_31:
[----:B012---:R-:W2:Y:S02]  /*10f0*/  LDG.E.U8 R6, desc[UR4][R6.64+0x5] ;  /* 0x0000050406067981 */ /* 0x007ea4000c1e1100 */
[----:B--2---:R-:W-:-:S13]  /*1100*/  ISETP.NE.AND P0, PT, R6, 0x41, PT ;  /* 0x000000410600780c */ /* 0x004fda0003f05270 */
[----:B------:R-:W-:-:S05]  /*1110*/  @!P0 IMAD.MOV.U32 R3, RZ, RZ, 0x2 ;  /* 0x00000002ff038424 */ /* 0x000fca00078e00ff */
[----:B------:R3:W-:Y:S02]  /*1120*/  @!P0 STG.E desc[UR4][R8.64], R3 ;  /* 0x0000000308008986 */ /* 0x0007e4000c101904 */
.L_x_28:
[----:B------:R-:W-:Y:S05]  /*1130*/  BSYNC.RECONVERGENT B0 ;  /* 0x0000000000007941 */ /* 0x000fea0003800200 */
.L_x_27:
[C---:B------:R-:W-:Y:S02]  /*1140*/  VIADD R11, R0.reuse, 0x8 ;  /* 0x00000008000b7836 */ /* 0x040fe40000000000 */
[----:B------:R-:W-:-:S03]  /*1150*/  VIADD R0, R0, 0x6 ;  /* 0x0000000600007836 */ /* 0x000fc60000000000 */
[----:B------:R-:W-:-:S13]  /*1160*/  ISETP.GE.AND P0, PT, R11, R2, PT ;  /* 0x000000020b00720c */ /* 0x000fda0003f06270 */
[----:B------:R-:W-:Y:S05]  /*1170*/  @!P0 BRA `(.L_x_33) ;  /* 0xfffffff400e48947 */ /* 0x000fea000383ffff */
[----:B------:R-:W-:Y:S05]  /*1180*/  EXIT ;  /* 0x000000000000794d */ /* 0x000fea0003800000 */
.L_x_34:
        /* <DEDUP_REMOVED lines=15> */
.L_x_36:


//--------------------- .nv.shared._Z12count_step_2Pii --------------------------
	.section	.nv.shared._Z12count_step_2Pii,"aw",@nobits
	.sectionflags	@""
	.align	4
.nv.shared._Z12count_step_2Pii:
	.zero		2048


//--------------------- .nv.shared.reserved.0     --------------------------
	.section	.nv.shared.reserved.0,"aw",@nobits
	.weak		__nv_reservedSMEM_offset_0_alias
	.size		__nv_reservedSMEM_offset_0_alias, 0, 64
	.other		__nv_reservedSMEM_offset_0_alias,@"STO_CUDA_RESERVED_SHARED STV_DEFAULT"
__nv_reservedSMEM_offset_0_alias:
	.zero		0
	.zero		64


//--------------------- .nv.constant0._Z12count_step_2Pii --------------------------
	.section	.nv.constant0._Z12count_step_2Pii,"a",@progbits
	.sectionflags	@""
	.align	4
.nv.constant0._Z12count_step_2Pii:
	.zero		908


//--------------------- .nv.constant0._Z10genes_calcPcPii --------------------------
	.section	.nv.constant0._Z10genes_calcPcPii,"a",@progbits
	.sectionflags	@""
	.align	4
.nv.constant0._Z10genes_calcPcPii:
	.zero		916


//--------------------- SYMBOLS --------------------------

	.type		.nv.reservedSmem.offset0,@object
	.size		.nv.reservedSmem.offset0,0x4
	.type		.nv.reservedSmem.cap,@object
	.size		.nv.reservedSmem.cap,0x4
